// auto-generated by cutlass_sweep.epilogue — config: {"arch": "sm_90", "cluster_m": 1, "cluster_n": 1, "dtype": "fp16", "fusion": "relu", "tile_k": 64, "tile_m": 128, "tile_n": 64}
#include "cutlass/cutlass.h"
#include "cutlass/gemm/collective/collective_builder.hpp"
#include "cutlass/gemm/device/gemm_universal_adapter.h"
#include "cutlass/gemm/kernel/gemm_universal.hpp"
#include "cutlass/epilogue/collective/collective_builder.hpp"
#include "cutlass/epilogue/fusion/operations.hpp"
#include "cutlass/epilogue/thread/activation.h"

using Elem = cutlass::half_t;
using Acc  = float;
using TileShape    = cute::Shape<cute::_128, cute::_64, cute::_64>;
using ClusterShape = cute::Shape<cute::_1, cute::_1, cute::_1>;
using FusionOp     = cutlass::epilogue::fusion::LinCombEltAct<cutlass::epilogue::thread::ReLU, Elem, Acc>;

using CollectiveEpilogue = typename cutlass::epilogue::collective::CollectiveBuilder<
    cutlass::arch::Sm90, cutlass::arch::OpClassTensorOp,
    TileShape, ClusterShape,
    cutlass::epilogue::collective::EpilogueTileAuto,
    Acc, Acc,
    Elem, cutlass::layout::RowMajor, 128 / cutlass::sizeof_bits<Elem>::value,
    Elem, cutlass::layout::RowMajor, 128 / cutlass::sizeof_bits<Elem>::value,
    cutlass::epilogue::TmaWarpSpecializedCooperative,
    FusionOp
  >::CollectiveOp;

using CollectiveMainloop = typename cutlass::gemm::collective::CollectiveBuilder<
    cutlass::arch::Sm90, cutlass::arch::OpClassTensorOp,
    Elem, cutlass::layout::RowMajor, 128 / cutlass::sizeof_bits<Elem>::value,
    Elem, cutlass::layout::ColumnMajor, 128 / cutlass::sizeof_bits<Elem>::value,
    Acc,
    TileShape, ClusterShape,
    cutlass::gemm::collective::StageCountAutoCarveout<
        static_cast<int>(sizeof(typename CollectiveEpilogue::SharedStorage))>,
    cutlass::gemm::KernelTmaWarpSpecializedCooperative
  >::CollectiveOp;

using GemmKernel = cutlass::gemm::kernel::GemmUniversal<
    cute::Shape<int,int,int,int>, CollectiveMainloop, CollectiveEpilogue>;
using Gemm = cutlass::gemm::device::GemmUniversalAdapter<GemmKernel>;

auto* _anchor = &cutlass::device_kernel<GemmKernel>;


// ===== COMPILED SASS (sm_90a) =====

	.target	sm_90a

	.elftype	@"ET_EXEC"


//--------------------- .note.nv.tkinfo           --------------------------
	.section	.note.nv.tkinfo,"",@"SHT_NOTE"
	.sectionflags	@"SHF_NOTE_NV_TKINFO"
	.tkinfo
        /*0018*/ 	.word	0x00000002
        /*0030*/ 	.string	""
        /*0030*/ 	.string	"ptxas"
        /*0030*/ 	.string	"Cuda compilation tools, release 13.0, V13.0.88"
        /*0030*/ 	.string	"Build cuda_13.0.r13.0/compiler.36424714_0"
        /*0030*/ 	.string	"-arch sm_90a -m 64 "



//--------------------- .note.nv.cuinfo           --------------------------
	.section	.note.nv.cuinfo,"",@"SHT_NOTE"
	.sectionflags	@"SHF_NOTE_NV_CUINFO"
        /*0018*/ 	.short	0x0002
        /*001a*/ 	.short	0x005a
        /*001c*/ 	.short	0x0082
	.zero		2


//--------------------- .nv.info                  --------------------------
	.section	.nv.info,"",@"SHT_CUDA_INFO"
	.align	4


	//----- nvinfo : EIATTR_REGCOUNT
	.align		4
        /*0000*/ 	.byte	0x04, 0x2f
        /*0002*/ 	.short	(.L_18 - .L_17)
	.align		4
.L_17:
        /*0004*/ 	.word	index@(_ZN7cutlass13device_kernelINS_4gemm6kernel13GemmUniversalIN4cute5tupleIJiiiiEEENS1_10collective13CollectiveMmaINS1_34MainloopSm90TmaGmmaWarpSpecializedILi8ENS5_IJNS4_1CILi1EEESB_SB_EEENS1_35KernelTmaWarpSpecializedCooperativeEEENS5_IJNSA_ILi128EEENSA_ILi64EEESG_EEENS_6half_tENS5_IJlSB_lEEESI_SJ_NS4_8TiledMMAINS4_8MMA_AtomIJNS4_4SM904GMMA25MMA_64x64x16_F32F16F16_SSILNSN_5MajorE0ELSP_0ELNSN_7ScaleInE1ELSQ_1EEEEEENS4_6LayoutINS5_IJNSA_ILi2EEESB_SB_EEENS5_IJSB_NSA_ILi0EEESW_EEEEENS5_IJNS4_10UnderscoreESZ_SZ_EEEEENS4_13SM90_TMA_LOADENS4_14ComposedLayoutINS4_7SwizzleILi3ELi4ELi3EEENS4_18smem_ptr_flag_bitsILi16EEENST_INS5_IJNSA_ILi8EEESG_EEENS5_IJSG_SB_EEEEEEEvNS4_8identityES12_S1C_vS1D_EENS_8epilogue10collective18CollectiveEpilogueINS1F_22Sm90TmaWarpSpecializedILi3ELi2ELi16ELb1ELb0EEEJSH_NS5_IJSF_NSA_ILi32EEEEEESI_SJ_SI_SJ_NS1F_6fusion15FusionCallbacksIS1J_NS1M_13LinCombEltActINS1F_6thread4ReLuESI_fSI_fLNS_15FloatRoundStyleE2EEESH_S1L_JEEES12_NS13_INS14_ILi2ELi4ELi3EEES17_NST_INS5_IJS18_S1K_EEENS5_IJS1K_SB_EEEEEEENS4_17SM75_U32x4_LDSM_NENS4_14SM90_TMA_STOREES1Y_NS4_17SM90_U32x4_STSM_NENS4_9Copy_AtomIJS21_SI_EEEvEEEvvEEEEvNT_6ParamsE)
        /*0008*/ 	.word	0x000000a8


	//----- nvinfo : EIATTR_FRAME_SIZE
	.align		4
.L_18:
        /*000c*/ 	.byte	0x04, 0x11
        /*000e*/ 	.short	(.L_20 - .L_19)
	.align		4
.L_19:
        /*0010*/ 	.word	index@(_ZN7cutlass13device_kernelINS_4gemm6kernel13GemmUniversalIN4cute5tupleIJiiiiEEENS1_10collective13CollectiveMmaINS1_34MainloopSm90TmaGmmaWarpSpecializedILi8ENS5_IJNS4_1CILi1EEESB_SB_EEENS1_35KernelTmaWarpSpecializedCooperativeEEENS5_IJNSA_ILi128EEENSA_ILi64EEESG_EEENS_6half_tENS5_IJlSB_lEEESI_SJ_NS4_8TiledMMAINS4_8MMA_AtomIJNS4_4SM904GMMA25MMA_64x64x16_F32F16F16_SSILNSN_5MajorE0ELSP_0ELNSN_7ScaleInE1ELSQ_1EEEEEENS4_6LayoutINS5_IJNSA_ILi2EEESB_SB_EEENS5_IJSB_NSA_ILi0EEESW_EEEEENS5_IJNS4_10UnderscoreESZ_SZ_EEEEENS4_13SM90_TMA_LOADENS4_14ComposedLayoutINS4_7SwizzleILi3ELi4ELi3EEENS4_18smem_ptr_flag_bitsILi16EEENST_INS5_IJNSA_ILi8EEESG_EEENS5_IJSG_SB_EEEEEEEvNS4_8identityES12_S1C_vS1D_EENS_8epilogue10collective18CollectiveEpilogueINS1F_22Sm90TmaWarpSpecializedILi3ELi2ELi16ELb1ELb0EEEJSH_NS5_IJSF_NSA_ILi32EEEEEESI_SJ_SI_SJ_NS1F_6fusion15FusionCallbacksIS1J_NS1M_13LinCombEltActINS1F_6thread4ReLuESI_fSI_fLNS_15FloatRoundStyleE2EEESH_S1L_JEEES12_NS13_INS14_ILi2ELi4ELi3EEES17_NST_INS5_IJS18_S1K_EEENS5_IJS1K_SB_EEEEEEENS4_17SM75_U32x4_LDSM_NENS4_14SM90_TMA_STOREES1Y_NS4_17SM90_U32x4_STSM_NENS4_9Copy_AtomIJS21_SI_EEEvEEEvvEEEEvNT_6ParamsE)
        /*0014*/ 	.word	0x00000000


	//----- nvinfo : EIATTR_MIN_STACK_SIZE
	.align		4
.L_20:
        /*0018*/ 	.byte	0x04, 0x12
        /*001a*/ 	.short	(.L_22 - .L_21)
	.align		4
.L_21:
        /*001c*/ 	.word	index@(_ZN7cutlass13device_kernelINS_4gemm6kernel13GemmUniversalIN4cute5tupleIJiiiiEEENS1_10collective13CollectiveMmaINS1_34MainloopSm90TmaGmmaWarpSpecializedILi8ENS5_IJNS4_1CILi1EEESB_SB_EEENS1_35KernelTmaWarpSpecializedCooperativeEEENS5_IJNSA_ILi128EEENSA_ILi64EEESG_EEENS_6half_tENS5_IJlSB_lEEESI_SJ_NS4_8TiledMMAINS4_8MMA_AtomIJNS4_4SM904GMMA25MMA_64x64x16_F32F16F16_SSILNSN_5MajorE0ELSP_0ELNSN_7ScaleInE1ELSQ_1EEEEEENS4_6LayoutINS5_IJNSA_ILi2EEESB_SB_EEENS5_IJSB_NSA_ILi0EEESW_EEEEENS5_IJNS4_10UnderscoreESZ_SZ_EEEEENS4_13SM90_TMA_LOADENS4_14ComposedLayoutINS4_7SwizzleILi3ELi4ELi3EEENS4_18smem_ptr_flag_bitsILi16EEENST_INS5_IJNSA_ILi8EEESG_EEENS5_IJSG_SB_EEEEEEEvNS4_8identityES12_S1C_vS1D_EENS_8epilogue10collective18CollectiveEpilogueINS1F_22Sm90TmaWarpSpecializedILi3ELi2ELi16ELb1ELb0EEEJSH_NS5_IJSF_NSA_ILi32EEEEEESI_SJ_SI_SJ_NS1F_6fusion15FusionCallbacksIS1J_NS1M_13LinCombEltActINS1F_6thread4ReLuESI_fSI_fLNS_15FloatRoundStyleE2EEESH_S1L_JEEES12_NS13_INS14_ILi2ELi4ELi3EEES17_NST_INS5_IJS18_S1K_EEENS5_IJS1K_SB_EEEEEEENS4_17SM75_U32x4_LDSM_NENS4_14SM90_TMA_STOREES1Y_NS4_17SM90_U32x4_STSM_NENS4_9Copy_AtomIJS21_SI_EEEvEEEvvEEEEvNT_6ParamsE)
        /*0020*/ 	.word	0x00000000
.L_22:


//--------------------- .nv.compat                --------------------------
	.section	.nv.compat,"",@"SHT_CUDA_COMPAT_INFO"
	.align	4
        /*0000*/ 	.byte	0x02, 0x09, 0x01, 0x00, 0x02, 0x02, 0x04, 0x00, 0x02, 0x05, 0x05, 0x00, 0x03, 0x07, 0x01, 0x01
        /*0010*/ 	.byte	0x02, 0x03, 0x01, 0x00, 0x02, 0x06, 0x01, 0x00, 0x04, 0x0b, 0x08, 0x00, 0x00, 0x00, 0x00, 0x00
        /*0020*/ 	.byte	0x00, 0x00, 0x00, 0x00


//--------------------- .nv.info._ZN7cutlass13device_kernelINS_4gemm6kernel13GemmUniversalIN4cute5tupleIJiiiiEEENS1_10collective13CollectiveMmaINS1_34MainloopSm90TmaGmmaWarpSpecializedILi8ENS5_IJNS4_1CILi1EEESB_SB_EEENS1_35KernelTmaWarpSpecializedCooperativeEEENS5_IJNSA_ILi128EEENSA_ILi64EEESG_EEENS_6half_tENS5_IJlSB_lEEESI_SJ_NS4_8TiledMMAINS4_8MMA_AtomIJNS4_4SM904GMMA25MMA_64x64x16_F32F16F16_SSILNSN_5MajorE0ELSP_0ELNSN_7ScaleInE1ELSQ_1EEEEEENS4_6LayoutINS5_IJNSA_ILi2EEESB_SB_EEENS5_IJSB_NSA_ILi0EEESW_EEEEENS5_IJNS4_10UnderscoreESZ_SZ_EEEEENS4_13SM90_TMA_LOADENS4_14ComposedLayoutINS4_7SwizzleILi3ELi4ELi3EEENS4_18smem_ptr_flag_bitsILi16EEENST_INS5_IJNSA_ILi8EEESG_EEENS5_IJSG_SB_EEEEEEEvNS4_8identityES12_S1C_vS1D_EENS_8epilogue10collective18CollectiveEpilogueINS1F_22Sm90TmaWarpSpecializedILi3ELi2ELi16ELb1ELb0EEEJSH_NS5_IJSF_NSA_ILi32EEEEEESI_SJ_SI_SJ_NS1F_6fusion15FusionCallbacksIS1J_NS1M_13LinCombEltActINS1F_6thread4ReLuESI_fSI_fLNS_15FloatRoundStyleE2EEESH_S1L_JEEES12_NS13_INS14_ILi2ELi4ELi3EEES17_NST_INS5_IJS18_S1K_EEENS5_IJS1K_SB_EEEEEEENS4_17SM75_U32x4_LDSM_NENS4_14SM90_TMA_STOREES1Y_NS4_17SM90_U32x4_STSM_NENS4_9Copy_AtomIJS21_SI_EEEvEEEvvEEEEvNT_6ParamsE --------------------------
	.section	.nv.info._ZN7cutlass13device_kernelINS_4gemm6kernel13GemmUniversalIN4cute5tupleIJiiiiEEENS1_10collective13CollectiveMmaINS1_34MainloopSm90TmaGmmaWarpSpecializedILi8ENS5_IJNS4_1CILi1EEESB_SB_EEENS1_35KernelTmaWarpSpecializedCooperativeEEENS5_IJNSA_ILi128EEENSA_ILi64EEESG_EEENS_6half_tENS5_IJlSB_lEEESI_SJ_NS4_8TiledMMAINS4_8MMA_AtomIJNS4_4SM904GMMA25MMA_64x64x16_F32F16F16_SSILNSN_5MajorE0ELSP_0ELNSN_7ScaleInE1ELSQ_1EEEEEENS4_6LayoutINS5_IJNSA_ILi2EEESB_SB_EEENS5_IJSB_NSA_ILi0EEESW_EEEEENS5_IJNS4_10UnderscoreESZ_SZ_EEEEENS4_13SM90_TMA_LOADENS4_14ComposedLayoutINS4_7SwizzleILi3ELi4ELi3EEENS4_18smem_ptr_flag_bitsILi16EEENST_INS5_IJNSA_ILi8EEESG_EEENS5_IJSG_SB_EEEEEEEvNS4_8identityES12_S1C_vS1D_EENS_8epilogue10collective18CollectiveEpilogueINS1F_22Sm90TmaWarpSpecializedILi3ELi2ELi16ELb1ELb0EEEJSH_NS5_IJSF_NSA_ILi32EEEEEESI_SJ_SI_SJ_NS1F_6fusion15FusionCallbacksIS1J_NS1M_13LinCombEltActINS1F_6thread4ReLuESI_fSI_fLNS_15FloatRoundStyleE2EEESH_S1L_JEEES12_NS13_INS14_ILi2ELi4ELi3EEES17_NST_INS5_IJS18_S1K_EEENS5_IJS1K_SB_EEEEEEENS4_17SM75_U32x4_LDSM_NENS4_14SM90_TMA_STOREES1Y_NS4_17SM90_U32x4_STSM_NENS4_9Copy_AtomIJS21_SI_EEEvEEEvvEEEEvNT_6ParamsE,"",@"SHT_CUDA_INFO"
	.sectionflags	@""
	.align	4


	//----- nvinfo : EIATTR_CUDA_API_VERSION
	.align		4
        /*0000*/ 	.byte	0x04, 0x37
        /*0002*/ 	.short	(.L_24 - .L_23)
.L_23:
        /*0004*/ 	.word	0x00000082


	//----- nvinfo : EIATTR_KPARAM_INFO
	.align		4
.L_24:
        /*0008*/ 	.byte	0x04, 0x17
        /*000a*/ 	.short	(.L_26 - .L_25)
.L_25:
        /*000c*/ 	.word	0x00000000
        /*0010*/ 	.short	0x0000
        /*0012*/ 	.short	0x0070
        /*0014*/ 	.byte	0x00, 0xf0, 0x01, 0x1c


	//----- nvinfo : EIATTR_SPARSE_MMA_MASK
	.align		4
.L_26:
        /*0018*/ 	.byte	0x03, 0x50
        /*001a*/ 	.short	0x0000


	//----- nvinfo : EIATTR_MAXREG_COUNT
	.align		4
        /*001c*/ 	.byte	0x03, 0x1b
        /*001e*/ 	.short	0x00a8


	//----- nvinfo : EIATTR_NUM_BARRIERS
	.align		4
        /*0020*/ 	.byte	0x02, 0x4c
        /*0022*/ 	.byte	0x02
	.zero		1


	//----- nvinfo : EIATTR_EXTERNS
	.align		4
        /*0024*/ 	.byte	0x04, 0x0f
        /*0026*/ 	.short	(.L_28 - .L_27)


	//   ....[0]....
	.align		4
.L_27:
        /*0028*/ 	.word	index@(__assertfail)


	//----- nvinfo : EIATTR_MERCURY_ISA_VERSION
	.align		4
.L_28:
        /*002c*/ 	.byte	0x03, 0x5f
        /*002e*/ 	.short	0x0101


	//----- nvinfo : EIATTR_INT_WARP_WIDE_INSTR_OFFSETS
	.align		4
        /*0030*/ 	.byte	0x04, 0x31
        /*0032*/ 	.short	(.L_30 - .L_29)


	//   ....[0]....
.L_29:
        /*0034*/ 	.word	0x00000950


	//   ....[1]....
        /*0038*/ 	.word	0x00000960


	//   ....[2]....
        /*003c*/ 	.word	0x000009e0


	//----- nvinfo : EIATTR_COOP_GROUP_MASK_REGIDS
	.align		4
.L_30:
        /*0040*/ 	.byte	0x04, 0x29
        /*0042*/ 	.short	(.L_32 - .L_31)


	//   ....[0]....
.L_31:
        /*0044*/ 	.word	0xffffffff


	//   ....[1]....
        /*0048*/ 	.word	0xffffffff


	//   ....[2]....
        /*004c*/ 	.word	0xffffffff


	//   ....[3]....
        /*0050*/ 	.word	0xffffffff


	//   ....[4]....
        /*0054*/ 	.word	0xffffffff


	//   ....[5]....
        /*0058*/ 	.word	0xffffffff


	//----- nvinfo : EIATTR_COOP_GROUP_INSTR_OFFSETS
	.align		4
.L_32:
        /*005c*/ 	.byte	0x04, 0x28
        /*005e*/ 	.short	(.L_34 - .L_33)


	//   ....[0]....
.L_33:
        /*0060*/ 	.word	0x00000070


	//   ....[1]....
        /*0064*/ 	.word	0x00000080


	//   ....[2]....
        /*0068*/ 	.word	0x00000440


	//   ....[3]....
        /*006c*/ 	.word	0x00000680


	//   ....[4]....
        /*0070*/ 	.word	0x00000810


	//   ....[5]....
        /*0074*/ 	.word	0x00001520


	//----- nvinfo : EIATTR_REG_RECONFIG
	.align		4
.L_34:
        /*0078*/ 	.byte	0x01, 0x54
	.zero		2


	//----- nvinfo : EIATTR_SYSCALL_OFFSETS
	.align		4
        /*007c*/ 	.byte	0x04, 0x46
        /*007e*/ 	.short	(.L_36 - .L_35)


	//   ....[0]....
.L_35:
        /*0080*/ 	.word	0x000016e0


	//   ....[1]....
        /*0084*/ 	.word	0x00002100


	//   ....[2]....
        /*0088*/ 	.word	0x000021f0


	//----- nvinfo : EIATTR_MBARRIER_INSTR_OFFSETS
	.align		4
.L_36:
        /*008c*/ 	.byte	0x04, 0x39
        /*008e*/ 	.short	(.L_38 - .L_37)


	//   ....[0]....
.L_37:
        /*0090*/ 	.word	0x00000560
        /*0094*/ 	.word	0x000000ff
        /*0098*/ 	.word	0x00000000
        /*009c*/ 	.short	0x0100
        /*009e*/ 	.byte	0x08
	.zero		1


	//   ....[1]....
        /*00a0*/ 	.word	0x00000570
        /*00a4*/ 	.word	0x000000ff
        /*00a8*/ 	.word	0x00000040
        /*00ac*/ 	.short	0x0100
        /*00ae*/ 	.byte	0x08
	.zero		1


	//   ....[2]....
        /*00b0*/ 	.word	0x00000580
        /*00b4*/ 	.word	0x000000ff
        /*00b8*/ 	.word	0x00000008
        /*00bc*/ 	.short	0x0100
        /*00be*/ 	.byte	0x08
	.zero		1


	//   ....[3]....
        /*00c0*/ 	.word	0x00000590
        /*00c4*/ 	.word	0x000000ff
        /*00c8*/ 	.word	0x00000048
        /*00cc*/ 	.short	0x0100
        /*00ce*/ 	.byte	0x08
	.zero		1


	//   ....[4]....
        /*00d0*/ 	.word	0x000005a0
        /*00d4*/ 	.word	0x000000ff
        /*00d8*/ 	.word	0x00000010
        /*00dc*/ 	.short	0x0100
        /*00de*/ 	.byte	0x08
	.zero		1


	//   ....[5]....
        /*00e0*/ 	.word	0x000005b0
        /*00e4*/ 	.word	0x000000ff
        /*00e8*/ 	.word	0x00000050
        /*00ec*/ 	.short	0x0100
        /*00ee*/ 	.byte	0x08
	.zero		1


	//   ....[6]....
        /*00f0*/ 	.word	0x000005c0
        /*00f4*/ 	.word	0x000000ff
        /*00f8*/ 	.word	0x00000018
        /*00fc*/ 	.short	0x0100
        /*00fe*/ 	.byte	0x08
	.zero		1


	//   ....[7]....
        /*0100*/ 	.word	0x000005d0
        /*0104*/ 	.word	0x000000ff
        /*0108*/ 	.word	0x00000058
        /*010c*/ 	.short	0x0100
        /*010e*/ 	.byte	0x08
	.zero		1


	//   ....[8]....
        /*0110*/ 	.word	0x000005e0
        /*0114*/ 	.word	0x000000ff
        /*0118*/ 	.word	0x00000020
        /*011c*/ 	.short	0x0100
        /*011e*/ 	.byte	0x08
	.zero		1


	//   ....[9]....
        /*0120*/ 	.word	0x000005f0
        /*0124*/ 	.word	0x000000ff
        /*0128*/ 	.word	0x00000060
        /*012c*/ 	.short	0x0100
        /*012e*/ 	.byte	0x08
	.zero		1


	//   ....[10]....
        /*0130*/ 	.word	0x00000600
        /*0134*/ 	.word	0x000000ff
        /*0138*/ 	.word	0x00000028
        /*013c*/ 	.short	0x0100
        /*013e*/ 	.byte	0x08
	.zero		1


	//   ....[11]....
        /*0140*/ 	.word	0x00000610
        /*0144*/ 	.word	0x000000ff
        /*0148*/ 	.word	0x00000068
        /*014c*/ 	.short	0x0100
        /*014e*/ 	.byte	0x08
	.zero		1


	//   ....[12]....
        /*0150*/ 	.word	0x00000620
        /*0154*/ 	.word	0x000000ff
        /*0158*/ 	.word	0x00000030
        /*015c*/ 	.short	0x0100
        /*015e*/ 	.byte	0x08
	.zero		1


	//   ....[13]....
        /*0160*/ 	.word	0x00000630
        /*0164*/ 	.word	0x000000ff
        /*0168*/ 	.word	0x00000070
        /*016c*/ 	.short	0x0100
        /*016e*/ 	.byte	0x08
	.zero		1


	//   ....[14]....
        /*0170*/ 	.word	0x00000640
        /*0174*/ 	.word	0x000000ff
        /*0178*/ 	.word	0x00000038
        /*017c*/ 	.short	0x0100
        /*017e*/ 	.byte	0x08
	.zero		1


	//   ....[15]....
        /*0180*/ 	.word	0x00000650
        /*0184*/ 	.word	0x000000ff
        /*0188*/ 	.word	0x00000078
        /*018c*/ 	.short	0x0100
        /*018e*/ 	.byte	0x08
	.zero		1


	//   ....[16]....
        /*0190*/ 	.word	0x000007a0
        /*0194*/ 	.word	0x000000ff
        /*0198*/ 	.word	0x00000080
        /*019c*/ 	.short	0x0100
        /*019e*/ 	.byte	0x08
	.zero		1


	//   ....[17]....
        /*01a0*/ 	.word	0x000007b0
        /*01a4*/ 	.word	0x000000ff
        /*01a8*/ 	.word	0x00000098
        /*01ac*/ 	.short	0x0100
        /*01ae*/ 	.byte	0x08
	.zero		1


	//   ....[18]....
        /*01b0*/ 	.word	0x000007c0
        /*01b4*/ 	.word	0x000000ff
        /*01b8*/ 	.word	0x00000088
        /*01bc*/ 	.short	0x0100
        /*01be*/ 	.byte	0x08
	.zero		1


	//   ....[19]....
        /*01c0*/ 	.word	0x000007d0
        /*01c4*/ 	.word	0x000000ff
        /*01c8*/ 	.word	0x000000a0
        /*01cc*/ 	.short	0x0100
        /*01ce*/ 	.byte	0x08
	.zero		1


	//   ....[20]....
        /*01d0*/ 	.word	0x000007e0
        /*01d4*/ 	.word	0x000000ff
        /*01d8*/ 	.word	0x00000090
        /*01dc*/ 	.short	0x0100
        /*01de*/ 	.byte	0x08
	.zero		1


	//   ....[21]....
        /*01e0*/ 	.word	0x000007f0
        /*01e4*/ 	.word	0x000000ff
        /*01e8*/ 	.word	0x000000a8
        /*01ec*/ 	.short	0x0100
        /*01ee*/ 	.byte	0x08
	.zero		1


	//   ....[22]....
        /*01f0*/ 	.word	0x00000a80
        /*01f4*/ 	.word	0x000000ff
        /*01f8*/ 	.word	0x000000b0
        /*01fc*/ 	.short	0x0100
        /*01fe*/ 	.byte	0x08
	.zero		1


	//   ....[23]....
        /*0200*/ 	.word	0x00000ae0
        /*0204*/ 	.word	0x000000ff
        /*0208*/ 	.word	0x000000b8
        /*020c*/ 	.short	0x0100
        /*020e*/ 	.byte	0x08
	.zero		1


	//   ....[24]....
        /*0210*/ 	.word	0x00001760
        /*0214*/ 	.word	0x00000003
        /*0218*/ 	.word	0x00000000
        /*021c*/ 	.short	0x010a
        /*021e*/ 	.byte	0x3f
	.zero		1


	//   ....[25]....
        /*0220*/ 	.word	0x000017a0
        /*0224*/ 	.word	0x00000003
        /*0228*/ 	.word	0x00000000
        /*022c*/ 	.short	0x010a
        /*022e*/ 	.byte	0x3f
	.zero		1


	//   ....[26]....
        /*0230*/ 	.word	0x00001b10
        /*0234*/ 	.word	0x000000ff
        /*0238*/ 	.word	0x00000000
        /*023c*/ 	.short	0x010a
        /*023e*/ 	.byte	0x04
	.zero		1


	//   ....[27]....
        /*0240*/ 	.word	0x00001b50
        /*0244*/ 	.word	0x000000ff
        /*0248*/ 	.word	0x00000000
        /*024c*/ 	.short	0x010a
        /*024e*/ 	.byte	0x04
	.zero		1


	//   ....[28]....
        /*0250*/ 	.word	0x00001db0
        /*0254*/ 	.word	0x000000ff
        /*0258*/ 	.word	0x00000000
        /*025c*/ 	.short	0x0101
        /*025e*/ 	.byte	0x04
	.zero		1


	//   ....[29]....
        /*0260*/ 	.word	0x00001f60
        /*0264*/ 	.word	0x000000ff
        /*0268*/ 	.word	0x00000000
        /*026c*/ 	.short	0x0101
        /*026e*/ 	.byte	0x04
	.zero		1


	//   ....[30]....
        /*0270*/ 	.word	0x000026e0
        /*0274*/ 	.word	0x00000004
        /*0278*/ 	.word	0x00000080
        /*027c*/ 	.short	0x010a
        /*027e*/ 	.byte	0x3f
	.zero		1


	//   ....[31]....
        /*0280*/ 	.word	0x00003050
        /*0284*/ 	.word	0x000000ff
        /*0288*/ 	.word	0x00000000
        /*028c*/ 	.short	0x0101
        /*028e*/ 	.byte	0x04
	.zero		1


	//   ....[32]....
        /*0290*/ 	.word	0x000031e0
        /*0294*/ 	.word	0x0000000f
        /*0298*/ 	.word	0x00000080
        /*029c*/ 	.short	0x010a
        /*029e*/ 	.byte	0x3f
	.zero		1


	//   ....[33]....
        /*02a0*/ 	.word	0x00003850
        /*02a4*/ 	.word	0x000000ff
        /*02a8*/ 	.word	0x00000000
        /*02ac*/ 	.short	0x0101
        /*02ae*/ 	.byte	0x04
	.zero		1


	//   ....[34]....
        /*02b0*/ 	.word	0x000041c0
        /*02b4*/ 	.word	0x000000ff
        /*02b8*/ 	.word	0x00000000
        /*02bc*/ 	.short	0x0101
        /*02be*/ 	.byte	0x04
	.zero		1


	//   ....[35]....
        /*02c0*/ 	.word	0x000048a0
        /*02c4*/ 	.word	0x000000ff
        /*02c8*/ 	.word	0x000000b8
        /*02cc*/ 	.short	0x010a
        /*02ce*/ 	.byte	0x04
	.zero		1


	//   ....[36]....
        /*02d0*/ 	.word	0x00004ce0
        /*02d4*/ 	.word	0x000000ff
        /*02d8*/ 	.word	0x00000098
        /*02dc*/ 	.short	0x010a
        /*02de*/ 	.byte	0x05
	.zero		1


	//   ....[37]....
        /*02e0*/ 	.word	0x00004de0
        /*02e4*/ 	.word	0x000000ff
        /*02e8*/ 	.word	0x00000080
        /*02ec*/ 	.short	0x010b
        /*02ee*/ 	.byte	0x05
	.zero		1


	//   ....[38]....
        /*02f0*/ 	.word	0x00004e70
        /*02f4*/ 	.word	0x000000ff
        /*02f8*/ 	.word	0x00000000
        /*02fc*/ 	.short	0x0101
        /*02fe*/ 	.byte	0x05
	.zero		1


	//   ....[39]....
        /*0300*/ 	.word	0x00004ee0
        /*0304*/ 	.word	0x000000ff
        /*0308*/ 	.word	0x00000098
        /*030c*/ 	.short	0x010a
        /*030e*/ 	.byte	0x04
	.zero		1


	//   ....[40]....
        /*0310*/ 	.word	0x00005000
        /*0314*/ 	.word	0x000000ff
        /*0318*/ 	.word	0x00000080
        /*031c*/ 	.short	0x010b
        /*031e*/ 	.byte	0x04
	.zero		1


	//   ....[41]....
        /*0320*/ 	.word	0x000050e0
        /*0324*/ 	.word	0x000000ff
        /*0328*/ 	.word	0x00000000
        /*032c*/ 	.short	0x0101
        /*032e*/ 	.byte	0x04
	.zero		1


	//   ....[42]....
        /*0330*/ 	.word	0x00005790
        /*0334*/ 	.word	0x00000003
        /*0338*/ 	.word	0x00000098
        /*033c*/ 	.short	0x010a
        /*033e*/ 	.byte	0x3f
	.zero		1


	//   ....[43]....
        /*0340*/ 	.word	0x00005860
        /*0344*/ 	.word	0x00000005
        /*0348*/ 	.word	0x00000098
        /*034c*/ 	.short	0x010a
        /*034e*/ 	.byte	0x3f
	.zero		1


	//   ....[44]....
        /*0350*/ 	.word	0x00005910
        /*0354*/ 	.word	0x00000003
        /*0358*/ 	.word	0x00000098
        /*035c*/ 	.short	0x010a
        /*035e*/ 	.byte	0x3f
	.zero		1


	//   ....[45]....
        /*0360*/ 	.word	0x00005c40
        /*0364*/ 	.word	0x0000000f
        /*0368*/ 	.word	0x00000040
        /*036c*/ 	.short	0x010a
        /*036e*/ 	.byte	0x3f
	.zero		1


	//   ....[46]....
        /*0370*/ 	.word	0x00006000
        /*0374*/ 	.word	0x00000005
        /*0378*/ 	.word	0x000000b8
        /*037c*/ 	.short	0x0101
        /*037e*/ 	.byte	0x3f
	.zero		1


	//   ....[47]....
        /*0380*/ 	.word	0x00006710
        /*0384*/ 	.word	0x00000007
        /*0388*/ 	.word	0x00000000
        /*038c*/ 	.short	0x010a
        /*038e*/ 	.byte	0x3f
	.zero		1


	//   ....[48]....
        /*0390*/ 	.word	0x00006790
        /*0394*/ 	.word	0x00000006
        /*0398*/ 	.word	0x00000000
        /*039c*/ 	.short	0x010a
        /*039e*/ 	.byte	0x3f
	.zero		1


	//   ....[49]....
        /*03a0*/ 	.word	0x00006820
        /*03a4*/ 	.word	0x00000007
        /*03a8*/ 	.word	0x00000000
        /*03ac*/ 	.short	0x010a
        /*03ae*/ 	.byte	0x3f
	.zero		1


	//   ....[50]....
        /*03b0*/ 	.word	0x000068b0
        /*03b4*/ 	.word	0x00000006
        /*03b8*/ 	.word	0x00000000
        /*03bc*/ 	.short	0x010a
        /*03be*/ 	.byte	0x3f
	.zero		1


	//   ....[51]....
        /*03c0*/ 	.word	0x00006940
        /*03c4*/ 	.word	0x00000007
        /*03c8*/ 	.word	0x00000000
        /*03cc*/ 	.short	0x010a
        /*03ce*/ 	.byte	0x3f
	.zero		1


	//   ....[52]....
        /*03d0*/ 	.word	0x000069d0
        /*03d4*/ 	.word	0x00000006
        /*03d8*/ 	.word	0x00000000
        /*03dc*/ 	.short	0x010a
        /*03de*/ 	.byte	0x3f
	.zero		1


	//   ....[53]....
        /*03e0*/ 	.word	0x00006a60
        /*03e4*/ 	.word	0x00000007
        /*03e8*/ 	.word	0x00000000
        /*03ec*/ 	.short	0x010a
        /*03ee*/ 	.byte	0x3f
	.zero		1


	//   ....[54]....
        /*03f0*/ 	.word	0x00006af0
        /*03f4*/ 	.word	0x00000005
        /*03f8*/ 	.word	0x00000000
        /*03fc*/ 	.short	0x010a
        /*03fe*/ 	.byte	0x3f
	.zero		1


	//   ....[55]....
        /*0400*/ 	.word	0x00006b50
        /*0404*/ 	.word	0x00000003
        /*0408*/ 	.word	0x00000000
        /*040c*/ 	.short	0x010a
        /*040e*/ 	.byte	0x3f
	.zero		1


	//   ....[56]....
        /*0410*/ 	.word	0x00006bb0
        /*0414*/ 	.word	0x00000004
        /*0418*/ 	.word	0x00000000
        /*041c*/ 	.short	0x010a
        /*041e*/ 	.byte	0x3f
	.zero		1


	//   ....[57]....
        /*0420*/ 	.word	0x00006c00
        /*0424*/ 	.word	0x00000004
        /*0428*/ 	.word	0x00000080
        /*042c*/ 	.short	0x010a
        /*042e*/ 	.byte	0x3f
	.zero		1


	//   ....[58]....
        /*0430*/ 	.word	0x00006c50
        /*0434*/ 	.word	0x0000000f
        /*0438*/ 	.word	0x00000080
        /*043c*/ 	.short	0x010a
        /*043e*/ 	.byte	0x3f
	.zero		1


	//   ....[59]....
        /*0440*/ 	.word	0x00006cb0
        /*0444*/ 	.word	0x00000003
        /*0448*/ 	.word	0x000000b8
        /*044c*/ 	.short	0x010a
        /*044e*/ 	.byte	0x3f
	.zero		1


	//   ....[60]....
        /*0450*/ 	.word	0x00006d10
        /*0454*/ 	.word	0x00000005
        /*0458*/ 	.word	0x00000098
        /*045c*/ 	.short	0x010a
        /*045e*/ 	.byte	0x3f
	.zero		1


	//   ....[61]....
        /*0460*/ 	.word	0x00006d70
        /*0464*/ 	.word	0x00000005
        /*0468*/ 	.word	0x00000098
        /*046c*/ 	.short	0x010a
        /*046e*/ 	.byte	0x3f
	.zero		1


	//   ....[62]....
        /*0470*/ 	.word	0x00006dc0
        /*0474*/ 	.word	0x00000003
        /*0478*/ 	.word	0x00000098
        /*047c*/ 	.short	0x010a
        /*047e*/ 	.byte	0x3f
	.zero		1


	//   ....[63]....
        /*0480*/ 	.word	0x00006e10
        /*0484*/ 	.word	0x00000005
        /*0488*/ 	.word	0x00000098
        /*048c*/ 	.short	0x010a
        /*048e*/ 	.byte	0x3f
	.zero		1


	//   ....[64]....
        /*0490*/ 	.word	0x00006ee0
        /*0494*/ 	.word	0x0000000f
        /*0498*/ 	.word	0x00000040
        /*049c*/ 	.short	0x010a
        /*049e*/ 	.byte	0x3f
	.zero		1


	//   ....[65]....
        /*04a0*/ 	.word	0x00006fb0
        /*04a4*/ 	.word	0x00000007
        /*04a8*/ 	.word	0x00000000
        /*04ac*/ 	.short	0x010a
        /*04ae*/ 	.byte	0x3f
	.zero		1


	//   ....[66]....
        /*04b0*/ 	.word	0x00007000
        /*04b4*/ 	.word	0x00000006
        /*04b8*/ 	.word	0x00000000
        /*04bc*/ 	.short	0x010a
        /*04be*/ 	.byte	0x3f
	.zero		1


	//   ....[67]....
        /*04c0*/ 	.word	0x00007050
        /*04c4*/ 	.word	0x00000007
        /*04c8*/ 	.word	0x00000000
        /*04cc*/ 	.short	0x010a
        /*04ce*/ 	.byte	0x3f
	.zero		1


	//   ....[68]....
        /*04d0*/ 	.word	0x000070a0
        /*04d4*/ 	.word	0x00000006
        /*04d8*/ 	.word	0x00000000
        /*04dc*/ 	.short	0x010a
        /*04de*/ 	.byte	0x3f
	.zero		1


	//   ....[69]....
        /*04e0*/ 	.word	0x000070f0
        /*04e4*/ 	.word	0x00000007
        /*04e8*/ 	.word	0x00000000
        /*04ec*/ 	.short	0x010a
        /*04ee*/ 	.byte	0x3f
	.zero		1


	//   ....[70]....
        /*04f0*/ 	.word	0x00007140
        /*04f4*/ 	.word	0x00000006
        /*04f8*/ 	.word	0x00000000
        /*04fc*/ 	.short	0x010a
        /*04fe*/ 	.byte	0x3f
	.zero		1


	//   ....[71]....
        /*0500*/ 	.word	0x00007190
        /*0504*/ 	.word	0x00000007
        /*0508*/ 	.word	0x00000000
        /*050c*/ 	.short	0x010a
        /*050e*/ 	.byte	0x3f
	.zero		1


	//----- nvinfo : EIATTR_NUM_MBARRIERS
	.align		4
.L_38:
        /*0510*/ 	.byte	0x03, 0x38
        /*0512*/ 	.short	0x0018


	//----- nvinfo : EIATTR_EXIT_INSTR_OFFSETS
	.align		4
        /*0514*/ 	.byte	0x04, 0x1c
        /*0516*/ 	.short	(.L_40 - .L_39)


	//   ....[0]....
.L_39:
        /*0518*/ 	.word	0x00006b40


	//----- nvinfo : EIATTR_MAX_THREADS
	.align		4
.L_40:
        /*051c*/ 	.byte	0x04, 0x05
        /*051e*/ 	.short	(.L_42 - .L_41)
.L_41:
        /*0520*/ 	.word	0x00000180
        /*0524*/ 	.word	0x00000001
        /*0528*/ 	.word	0x00000001


	//----- nvinfo : EIATTR_CRS_STACK_SIZE
	.align		4
.L_42:
        /*052c*/ 	.byte	0x04, 0x1e
        /*052e*/ 	.short	(.L_44 - .L_43)
.L_43:
        /*0530*/ 	.word	0x00000000


	//----- nvinfo : EIATTR_CBANK_PARAM_SIZE
	.align		4
.L_44:
        /*0534*/ 	.byte	0x03, 0x19
        /*0536*/ 	.short	0x0770


	//----- nvinfo : EIATTR_PARAM_CBANK
	.align		4
        /*0538*/ 	.byte	0x04, 0x0a
        /*053a*/ 	.short	(.L_46 - .L_45)
	.align		4
.L_45:
        /*053c*/ 	.word	index@(.nv.constant0._ZN7cutlass13device_kernelINS_4gemm6kernel13GemmUniversalIN4cute5tupleIJiiiiEEENS1_10collective13CollectiveMmaINS1_34MainloopSm90TmaGmmaWarpSpecializedILi8ENS5_IJNS4_1CILi1EEESB_SB_EEENS1_35KernelTmaWarpSpecializedCooperativeEEENS5_IJNSA_ILi128EEENSA_ILi64EEESG_EEENS_6half_tENS5_IJlSB_lEEESI_SJ_NS4_8TiledMMAINS4_8MMA_AtomIJNS4_4SM904GMMA25MMA_64x64x16_F32F16F16_SSILNSN_5MajorE0ELSP_0ELNSN_7ScaleInE1ELSQ_1EEEEEENS4_6LayoutINS5_IJNSA_ILi2EEESB_SB_EEENS5_IJSB_NSA_ILi0EEESW_EEEEENS5_IJNS4_10UnderscoreESZ_SZ_EEEEENS4_13SM90_TMA_LOADENS4_14ComposedLayoutINS4_7SwizzleILi3ELi4ELi3EEENS4_18smem_ptr_flag_bitsILi16EEENST_INS5_IJNSA_ILi8EEESG_EEENS5_IJSG_SB_EEEEEEEvNS4_8identityES12_S1C_vS1D_EENS_8epilogue10collective18CollectiveEpilogueINS1F_22Sm90TmaWarpSpecializedILi3ELi2ELi16ELb1ELb0EEEJSH_NS5_IJSF_NSA_ILi32EEEEEESI_SJ_SI_SJ_NS1F_6fusion15FusionCallbacksIS1J_NS1M_13LinCombEltActINS1F_6thread4ReLuESI_fSI_fLNS_15FloatRoundStyleE2EEESH_S1L_JEEES12_NS13_INS14_ILi2ELi4ELi3EEES17_NST_INS5_IJS18_S1K_EEENS5_IJS1K_SB_EEEEEEENS4_17SM75_U32x4_LDSM_NENS4_14SM90_TMA_STOREES1Y_NS4_17SM90_U32x4_STSM_NENS4_9Copy_AtomIJS21_SI_EEEvEEEvvEEEEvNT_6ParamsE)
        /*0540*/ 	.short	0x0210
        /*0542*/ 	.short	0x0770


	//----- nvinfo : EIATTR_SW_WAR
	.align		4
.L_46:
        /*0544*/ 	.byte	0x04, 0x36
        /*0546*/ 	.short	(.L_48 - .L_47)
.L_47:
        /*0548*/ 	.word	0x00000008
.L_48:


//--------------------- .nv.callgraph             --------------------------
	.section	.nv.callgraph,"",@"SHT_CUDA_CALLGRAPH"
	.align	4
	.sectionentsize	8
	.align		4
        /*0000*/ 	.word	0x00000000
	.align		4
        /*0004*/ 	.word	0xffffffff
	.align		4
        /*0008*/ 	.word	index@(_ZN7cutlass13device_kernelINS_4gemm6kernel13GemmUniversalIN4cute5tupleIJiiiiEEENS1_10collective13CollectiveMmaINS1_34MainloopSm90TmaGmmaWarpSpecializedILi8ENS5_IJNS4_1CILi1EEESB_SB_EEENS1_35KernelTmaWarpSpecializedCooperativeEEENS5_IJNSA_ILi128EEENSA_ILi64EEESG_EEENS_6half_tENS5_IJlSB_lEEESI_SJ_NS4_8TiledMMAINS4_8MMA_AtomIJNS4_4SM904GMMA25MMA_64x64x16_F32F16F16_SSILNSN_5MajorE0ELSP_0ELNSN_7ScaleInE1ELSQ_1EEEEEENS4_6LayoutINS5_IJNSA_ILi2EEESB_SB_EEENS5_IJSB_NSA_ILi0EEESW_EEEEENS5_IJNS4_10UnderscoreESZ_SZ_EEEEENS4_13SM90_TMA_LOADENS4_14ComposedLayoutINS4_7SwizzleILi3ELi4ELi3EEENS4_18smem_ptr_flag_bitsILi16EEENST_INS5_IJNSA_ILi8EEESG_EEENS5_IJSG_SB_EEEEEEEvNS4_8identityES12_S1C_vS1D_EENS_8epilogue10collective18CollectiveEpilogueINS1F_22Sm90TmaWarpSpecializedILi3ELi2ELi16ELb1ELb0EEEJSH_NS5_IJSF_NSA_ILi32EEEEEESI_SJ_SI_SJ_NS1F_6fusion15FusionCallbacksIS1J_NS1M_13LinCombEltActINS1F_6thread4ReLuESI_fSI_fLNS_15FloatRoundStyleE2EEESH_S1L_JEEES12_NS13_INS14_ILi2ELi4ELi3EEES17_NST_INS5_IJS18_S1K_EEENS5_IJS1K_SB_EEEEEEENS4_17SM75_U32x4_LDSM_NENS4_14SM90_TMA_STOREES1Y_NS4_17SM90_U32x4_STSM_NENS4_9Copy_AtomIJS21_SI_EEEvEEEvvEEEEvNT_6ParamsE)
	.align		4
        /*000c*/ 	.word	index@(__assertfail)
	.align		4
        /*0010*/ 	.word	0x00000000
	.align		4
        /*0014*/ 	.word	0xfffffffe
	.align		4
        /*0018*/ 	.word	0x00000000
	.align		4
        /*001c*/ 	.word	0xfffffffd
	.align		4
        /*0020*/ 	.word	0x00000000
	.align		4
        /*0024*/ 	.word	0xfffffffc


//--------------------- .nv.constant4             --------------------------
	.section	.nv.constant4,"a",@progbits
	.align	8
	.align		8
.nv.constant4:
        /*0000*/ 	.dword	__assertfail
	.align		8
        /*0008*/ 	.dword	__unnamed_1
	.align		8
        /*0010*/ 	.dword	__unnamed_2
	.align		8
        /*0018*/ 	.dword	_ZN39_INTERNAL_6593c14a_4_k_cu_61f27412_35014cuda3std3__45__cpo5beginE
	.align		8
        /*0020*/ 	.dword	_ZN39_INTERNAL_6593c14a_4_k_cu_61f27412_35014cuda3std3__45__cpo3endE
	.align		8
        /*0028*/ 	.dword	_ZN39_INTERNAL_6593c14a_4_k_cu_61f27412_35014cuda3std3__45__cpo6cbeginE
	.align		8
        /*0030*/ 	.dword	_ZN39_INTERNAL_6593c14a_4_k_cu_61f27412_35014cuda3std3__45__cpo4cendE
	.align		8
        /*0038*/ 	.dword	_ZN39_INTERNAL_6593c14a_4_k_cu_61f27412_35014cuda3std3__441_GLOBAL__N__6593c14a_4_k_cu_61f27412_35016ignoreE
	.align		8
        /*0040*/ 	.dword	_ZN39_INTERNAL_6593c14a_4_k_cu_61f27412_35014cuda3std3__419piecewise_constructE
	.align		8
        /*0048*/ 	.dword	_ZN39_INTERNAL_6593c14a_4_k_cu_61f27412_35014cuda3std3__48in_placeE
	.align		8
        /*0050*/ 	.dword	_ZN39_INTERNAL_6593c14a_4_k_cu_61f27412_35014cuda3std6ranges3__45__cpo4swapE
	.align		8
        /*0058*/ 	.dword	_ZN39_INTERNAL_6593c14a_4_k_cu_61f27412_35014cuda3std6ranges3__45__cpo9iter_moveE
	.align		8
        /*0060*/ 	.dword	_ZN39_INTERNAL_6593c14a_4_k_cu_61f27412_35014cute7productE
	.align		8
        /*0068*/ 	.dword	_ZN39_INTERNAL_6593c14a_4_k_cu_61f27412_35014cute1_E
	.align		8
        /*0070*/ 	.dword	$str$22
	.align		8
        /*0078*/ 	.dword	$str$23
	.align		8
        /*0080*/ 	.dword	$str$26
	.align		8
        /*0088*/ 	.dword	$str$27


//--------------------- .text._ZN7cutlass13device_kernelINS_4gemm6kernel13GemmUniversalIN4cute5tupleIJiiiiEEENS1_10collective13CollectiveMmaINS1_34MainloopSm90TmaGmmaWarpSpecializedILi8ENS5_IJNS4_1CILi1EEESB_SB_EEENS1_35KernelTmaWarpSpecializedCooperativeEEENS5_IJNSA_ILi128EEENSA_ILi64EEESG_EEENS_6half_tENS5_IJlSB_lEEESI_SJ_NS4_8TiledMMAINS4_8MMA_AtomIJNS4_4SM904GMMA25MMA_64x64x16_F32F16F16_SSILNSN_5MajorE0ELSP_0ELNSN_7ScaleInE1ELSQ_1EEEEEENS4_6LayoutINS5_IJNSA_ILi2EEESB_SB_EEENS5_IJSB_NSA_ILi0EEESW_EEEEENS5_IJNS4_10UnderscoreESZ_SZ_EEEEENS4_13SM90_TMA_LOADENS4_14ComposedLayoutINS4_7SwizzleILi3ELi4ELi3EEENS4_18smem_ptr_flag_bitsILi16EEENST_INS5_IJNSA_ILi8EEESG_EEENS5_IJSG_SB_EEEEEEEvNS4_8identityES12_S1C_vS1D_EENS_8epilogue10collective18CollectiveEpilogueINS1F_22Sm90TmaWarpSpecializedILi3ELi2ELi16ELb1ELb0EEEJSH_NS5_IJSF_NSA_ILi32EEEEEESI_SJ_SI_SJ_NS1F_6fusion15FusionCallbacksIS1J_NS1M_13LinCombEltActINS1F_6thread4ReLuESI_fSI_fLNS_15FloatRoundStyleE2EEESH_S1L_JEEES12_NS13_INS14_ILi2ELi4ELi3EEES17_NST_INS5_IJS18_S1K_EEENS5_IJS1K_SB_EEEEEEENS4_17SM75_U32x4_LDSM_NENS4_14SM90_TMA_STOREES1Y_NS4_17SM90_U32x4_STSM_NENS4_9Copy_AtomIJS21_SI_EEEvEEEvvEEEEvNT_6ParamsE --------------------------
	.section	.text._ZN7cutlass13device_kernelINS_4gemm6kernel13GemmUniversalIN4cute5tupleIJiiiiEEENS1_10collective13CollectiveMmaINS1_34MainloopSm90TmaGmmaWarpSpecializedILi8ENS5_IJNS4_1CILi1EEESB_SB_EEENS1_35KernelTmaWarpSpecializedCooperativeEEENS5_IJNSA_ILi128EEENSA_ILi64EEESG_EEENS_6half_tENS5_IJlSB_lEEESI_SJ_NS4_8TiledMMAINS4_8MMA_AtomIJNS4_4SM904GMMA25MMA_64x64x16_F32F16F16_SSILNSN_5MajorE0ELSP_0ELNSN_7ScaleInE1ELSQ_1EEEEEENS4_6LayoutINS5_IJNSA_ILi2EEESB_SB_EEENS5_IJSB_NSA_ILi0EEESW_EEEEENS5_IJNS4_10UnderscoreESZ_SZ_EEEEENS4_13SM90_TMA_LOADENS4_14ComposedLayoutINS4_7SwizzleILi3ELi4ELi3EEENS4_18smem_ptr_flag_bitsILi16EEENST_INS5_IJNSA_ILi8EEESG_EEENS5_IJSG_SB_EEEEEEEvNS4_8identityES12_S1C_vS1D_EENS_8epilogue10collective18CollectiveEpilogueINS1F_22Sm90TmaWarpSpecializedILi3ELi2ELi16ELb1ELb0EEEJSH_NS5_IJSF_NSA_ILi32EEEEEESI_SJ_SI_SJ_NS1F_6fusion15FusionCallbacksIS1J_NS1M_13LinCombEltActINS1F_6thread4ReLuESI_fSI_fLNS_15FloatRoundStyleE2EEESH_S1L_JEEES12_NS13_INS14_ILi2ELi4ELi3EEES17_NST_INS5_IJS18_S1K_EEENS5_IJS1K_SB_EEEEEEENS4_17SM75_U32x4_LDSM_NENS4_14SM90_TMA_STOREES1Y_NS4_17SM90_U32x4_STSM_NENS4_9Copy_AtomIJS21_SI_EEEvEEEvvEEEEvNT_6ParamsE,"ax",@progbits
	.align	128
.text._ZN7cutlass13device_kernelINS_4gemm6kernel13GemmUniversalIN4cute5tupleIJiiiiEEENS1_10collective13CollectiveMmaINS1_34MainloopSm90TmaGmmaWarpSpecializedILi8ENS5_IJNS4_1CILi1EEESB_SB_EEENS1_35KernelTmaWarpSpecializedCooperativeEEENS5_IJNSA_ILi128EEENSA_ILi64EEESG_EEENS_6half_tENS5_IJlSB_lEEESI_SJ_NS4_8TiledMMAINS4_8MMA_AtomIJNS4_4SM904GMMA25MMA_64x64x16_F32F16F16_SSILNSN_5MajorE0ELSP_0ELNSN_7ScaleInE1ELSQ_1EEEEEENS4_6LayoutINS5_IJNSA_ILi2EEESB_SB_EEENS5_IJSB_NSA_ILi0EEESW_EEEEENS5_IJNS4_10UnderscoreESZ_SZ_EEEEENS4_13SM90_TMA_LOADENS4_14ComposedLayoutINS4_7SwizzleILi3ELi4ELi3EEENS4_18smem_ptr_flag_bitsILi16EEENST_INS5_IJNSA_ILi8EEESG_EEENS5_IJSG_SB_EEEEEEEvNS4_8identityES12_S1C_vS1D_EENS_8epilogue10collective18CollectiveEpilogueINS1F_22Sm90TmaWarpSpecializedILi3ELi2ELi16ELb1ELb0EEEJSH_NS5_IJSF_NSA_ILi32EEEEEESI_SJ_SI_SJ_NS1F_6fusion15FusionCallbacksIS1J_NS1M_13LinCombEltActINS1F_6thread4ReLuESI_fSI_fLNS_15FloatRoundStyleE2EEESH_S1L_JEEES12_NS13_INS14_ILi2ELi4ELi3EEES17_NST_INS5_IJS18_S1K_EEENS5_IJS1K_SB_EEEEEEENS4_17SM75_U32x4_LDSM_NENS4_14SM90_TMA_STOREES1Y_NS4_17SM90_U32x4_STSM_NENS4_9Copy_AtomIJS21_SI_EEEvEEEvvEEEEvNT_6ParamsE:
        .type           _ZN7cutlass13device_kernelINS_4gemm6kernel13GemmUniversalIN4cute5tupleIJiiiiEEENS1_10collective13CollectiveMmaINS1_34MainloopSm90TmaGmmaWarpSpecializedILi8ENS5_IJNS4_1CILi1EEESB_SB_EEENS1_35KernelTmaWarpSpecializedCooperativeEEENS5_IJNSA_ILi128EEENSA_ILi64EEESG_EEENS_6half_tENS5_IJlSB_lEEESI_SJ_NS4_8TiledMMAINS4_8MMA_AtomIJNS4_4SM904GMMA25MMA_64x64x16_F32F16F16_SSILNSN_5MajorE0ELSP_0ELNSN_7ScaleInE1ELSQ_1EEEEEENS4_6LayoutINS5_IJNSA_ILi2EEESB_SB_EEENS5_IJSB_NSA_ILi0EEESW_EEEEENS5_IJNS4_10UnderscoreESZ_SZ_EEEEENS4_13SM90_TMA_LOADENS4_14ComposedLayoutINS4_7SwizzleILi3ELi4ELi3EEENS4_18smem_ptr_flag_bitsILi16EEENST_INS5_IJNSA_ILi8EEESG_EEENS5_IJSG_SB_EEEEEEEvNS4_8identityES12_S1C_vS1D_EENS_8epilogue10collective18CollectiveEpilogueINS1F_22Sm90TmaWarpSpecializedILi3ELi2ELi16ELb1ELb0EEEJSH_NS5_IJSF_NSA_ILi32EEEEEESI_SJ_SI_SJ_NS1F_6fusion15FusionCallbacksIS1J_NS1M_13LinCombEltActINS1F_6thread4ReLuESI_fSI_fLNS_15FloatRoundStyleE2EEESH_S1L_JEEES12_NS13_INS14_ILi2ELi4ELi3EEES17_NST_INS5_IJS18_S1K_EEENS5_IJS1K_SB_EEEEEEENS4_17SM75_U32x4_LDSM_NENS4_14SM90_TMA_STOREES1Y_NS4_17SM90_U32x4_STSM_NENS4_9Copy_AtomIJS21_SI_EEEvEEEvvEEEEvNT_6ParamsE,@function
        .size           _ZN7cutlass13device_kernelINS_4gemm6kernel13GemmUniversalIN4cute5tupleIJiiiiEEENS1_10collective13CollectiveMmaINS1_34MainloopSm90TmaGmmaWarpSpecializedILi8ENS5_IJNS4_1CILi1EEESB_SB_EEENS1_35KernelTmaWarpSpecializedCooperativeEEENS5_IJNSA_ILi128EEENSA_ILi64EEESG_EEENS_6half_tENS5_IJlSB_lEEESI_SJ_NS4_8TiledMMAINS4_8MMA_AtomIJNS4_4SM904GMMA25MMA_64x64x16_F32F16F16_SSILNSN_5MajorE0ELSP_0ELNSN_7ScaleInE1ELSQ_1EEEEEENS4_6LayoutINS5_IJNSA_ILi2EEESB_SB_EEENS5_IJSB_NSA_ILi0EEESW_EEEEENS5_IJNS4_10UnderscoreESZ_SZ_EEEEENS4_13SM90_TMA_LOADENS4_14ComposedLayoutINS4_7SwizzleILi3ELi4ELi3EEENS4_18smem_ptr_flag_bitsILi16EEENST_INS5_IJNSA_ILi8EEESG_EEENS5_IJSG_SB_EEEEEEEvNS4_8identityES12_S1C_vS1D_EENS_8epilogue10collective18CollectiveEpilogueINS1F_22Sm90TmaWarpSpecializedILi3ELi2ELi16ELb1ELb0EEEJSH_NS5_IJSF_NSA_ILi32EEEEEESI_SJ_SI_SJ_NS1F_6fusion15FusionCallbacksIS1J_NS1M_13LinCombEltActINS1F_6thread4ReLuESI_fSI_fLNS_15FloatRoundStyleE2EEESH_S1L_JEEES12_NS13_INS14_ILi2ELi4ELi3EEES17_NST_INS5_IJS18_S1K_EEENS5_IJS1K_SB_EEEEEEENS4_17SM75_U32x4_LDSM_NENS4_14SM90_TMA_STOREES1Y_NS4_17SM90_U32x4_STSM_NENS4_9Copy_AtomIJS21_SI_EEEvEEEvvEEEEvNT_6ParamsE,(.L_x_158 - _ZN7cutlass13device_kernelINS_4gemm6kernel13GemmUniversalIN4cute5tupleIJiiiiEEENS1_10collective13CollectiveMmaINS1_34MainloopSm90TmaGmmaWarpSpecializedILi8ENS5_IJNS4_1CILi1EEESB_SB_EEENS1_35KernelTmaWarpSpecializedCooperativeEEENS5_IJNSA_ILi128EEENSA_ILi64EEESG_EEENS_6half_tENS5_IJlSB_lEEESI_SJ_NS4_8TiledMMAINS4_8MMA_AtomIJNS4_4SM904GMMA25MMA_64x64x16_F32F16F16_SSILNSN_5MajorE0ELSP_0ELNSN_7ScaleInE1ELSQ_1EEEEEENS4_6LayoutINS5_IJNSA_ILi2EEESB_SB_EEENS5_IJSB_NSA_ILi0EEESW_EEEEENS5_IJNS4_10UnderscoreESZ_SZ_EEEEENS4_13SM90_TMA_LOADENS4_14ComposedLayoutINS4_7SwizzleILi3ELi4ELi3EEENS4_18smem_ptr_flag_bitsILi16EEENST_INS5_IJNSA_ILi8EEESG_EEENS5_IJSG_SB_EEEEEEEvNS4_8identityES12_S1C_vS1D_EENS_8epilogue10collective18CollectiveEpilogueINS1F_22Sm90TmaWarpSpecializedILi3ELi2ELi16ELb1ELb0EEEJSH_NS5_IJSF_NSA_ILi32EEEEEESI_SJ_SI_SJ_NS1F_6fusion15FusionCallbacksIS1J_NS1M_13LinCombEltActINS1F_6thread4ReLuESI_fSI_fLNS_15FloatRoundStyleE2EEESH_S1L_JEEES12_NS13_INS14_ILi2ELi4ELi3EEES17_NST_INS5_IJS18_S1K_EEENS5_IJS1K_SB_EEEEEEENS4_17SM75_U32x4_LDSM_NENS4_14SM90_TMA_STOREES1Y_NS4_17SM90_U32x4_STSM_NENS4_9Copy_AtomIJS21_SI_EEEvEEEvvEEEEvNT_6ParamsE)
        .other          _ZN7cutlass13device_kernelINS_4gemm6kernel13GemmUniversalIN4cute5tupleIJiiiiEEENS1_10collective13CollectiveMmaINS1_34MainloopSm90TmaGmmaWarpSpecializedILi8ENS5_IJNS4_1CILi1EEESB_SB_EEENS1_35KernelTmaWarpSpecializedCooperativeEEENS5_IJNSA_ILi128EEENSA_ILi64EEESG_EEENS_6half_tENS5_IJlSB_lEEESI_SJ_NS4_8TiledMMAINS4_8MMA_AtomIJNS4_4SM904GMMA25MMA_64x64x16_F32F16F16_SSILNSN_5MajorE0ELSP_0ELNSN_7ScaleInE1ELSQ_1EEEEEENS4_6LayoutINS5_IJNSA_ILi2EEESB_SB_EEENS5_IJSB_NSA_ILi0EEESW_EEEEENS5_IJNS4_10UnderscoreESZ_SZ_EEEEENS4_13SM90_TMA_LOADENS4_14ComposedLayoutINS4_7SwizzleILi3ELi4ELi3EEENS4_18smem_ptr_flag_bitsILi16EEENST_INS5_IJNSA_ILi8EEESG_EEENS5_IJSG_SB_EEEEEEEvNS4_8identityES12_S1C_vS1D_EENS_8epilogue10collective18CollectiveEpilogueINS1F_22Sm90TmaWarpSpecializedILi3ELi2ELi16ELb1ELb0EEEJSH_NS5_IJSF_NSA_ILi32EEEEEESI_SJ_SI_SJ_NS1F_6fusion15FusionCallbacksIS1J_NS1M_13LinCombEltActINS1F_6thread4ReLuESI_fSI_fLNS_15FloatRoundStyleE2EEESH_S1L_JEEES12_NS13_INS14_ILi2ELi4ELi3EEES17_NST_INS5_IJS18_S1K_EEENS5_IJS1K_SB_EEEEEEENS4_17SM75_U32x4_LDSM_NENS4_14SM90_TMA_STOREES1Y_NS4_17SM90_U32x4_STSM_NENS4_9Copy_AtomIJS21_SI_EEEvEEEvvEEEEvNT_6ParamsE,@"STO_CUDA_ENTRY STV_DEFAULT"
_ZN7cutlass13device_kernelINS_4gemm6kernel13GemmUniversalIN4cute5tupleIJiiiiEEENS1_10collective13CollectiveMmaINS1_34MainloopSm90TmaGmmaWarpSpecializedILi8ENS5_IJNS4_1CILi1EEESB_SB_EEENS1_35KernelTmaWarpSpecializedCooperativeEEENS5_IJNSA_ILi128EEENSA_ILi64EEESG_EEENS_6half_tENS5_IJlSB_lEEESI_SJ_NS4_8TiledMMAINS4_8MMA_AtomIJNS4_4SM904GMMA25MMA_64x64x16_F32F16F16_SSILNSN_5MajorE0ELSP_0ELNSN_7ScaleInE1ELSQ_1EEEEEENS4_6LayoutINS5_IJNSA_ILi2EEESB_SB_EEENS5_IJSB_NSA_ILi0EEESW_EEEEENS5_IJNS4_10UnderscoreESZ_SZ_EEEEENS4_13SM90_TMA_LOADENS4_14ComposedLayoutINS4_7SwizzleILi3ELi4ELi3EEENS4_18smem_ptr_flag_bitsILi16EEENST_INS5_IJNSA_ILi8EEESG_EEENS5_IJSG_SB_EEEEEEEvNS4_8identityES12_S1C_vS1D_EENS_8epilogue10collective18CollectiveEpilogueINS1F_22Sm90TmaWarpSpecializedILi3ELi2ELi16ELb1ELb0EEEJSH_NS5_IJSF_NSA_ILi32EEEEEESI_SJ_SI_SJ_NS1F_6fusion15FusionCallbacksIS1J_NS1M_13LinCombEltActINS1F_6thread4ReLuESI_fSI_fLNS_15FloatRoundStyleE2EEESH_S1L_JEEES12_NS13_INS14_ILi2ELi4ELi3EEES17_NST_INS5_IJS18_S1K_EEENS5_IJS1K_SB_EEEEEEENS4_17SM75_U32x4_LDSM_NENS4_14SM90_TMA_STOREES1Y_NS4_17SM90_U32x4_STSM_NENS4_9Copy_AtomIJS21_SI_EEEvEEEvvEEEEvNT_6ParamsE:
[----:B------:R-:W1:Y:S01]  /*0000*/  LDC R1, c[0x0][0x28] ;  /* 0x00000a00ff017b82 */ /* 0x000e620000000800 */
[----:B------:R-:W2:Y:S07]  /*0010*/  S2R R18, SR_TID.X ;  /* 0x0000000000127919 */ /* 0x000eae0000002100 */
[----:B------:R-:W3:Y:S01]  /*0020*/  LDC.64 R4, c[0x0][0x588] ;  /* 0x00016200ff047b82 */ /* 0x000ee20000000a00 */
[----:B------:R-:W-:Y:S01]  /*0030*/  ELECT P0, URZ, PT ;  /* 0x00000000003f782f */ /* 0x000fe20003800000 */
[----:B------:R-:W-:Y:S01]  /*0040*/  BSSY B0, `(.L_x_0) ;  /* 0x0000016000007945 */ /* 0x000fe20003800000 */
[----:B--2---:R-:W-:-:S02]  /*0050*/  SHF.R.U32.HI R6, RZ, 0x5, R18 ;  /* 0x00000005ff067819 */ /* 0x004fc40000011612 */
[----:B------:R-:W-:-:S03]  /*0060*/  SHF.R.U32.HI R2, RZ, 0x7, R18 ;  /* 0x00000007ff027819 */ /* 0x000fc60000011612 */
[----:B------:R-:W2:Y:S04]  /*0070*/  SHFL.IDX PT, R0, R6, RZ, 0x1f ;  /* 0x00001fff06007589 */ /* 0x000ea800000e0000 */
[----:B------:R4:W1:Y:S01]  /*0080*/  SHFL.IDX PT, R10, R2, RZ, 0x1f ;  /* 0x00001fff020a7589 */ /* 0x00086200000e0000 */
[----:B--2---:R-:W-:Y:S02]  /*0090*/  ISETP.NE.OR P0, PT, R0, RZ, !P0 ;  /* 0x000000ff0000720c */ /* 0x004fe40004705670 */
[----:B------:R-:W-:-:S11]  /*00a0*/  SHF.R.S32.HI R3, RZ, 0x1f, R0 ;  /* 0x0000001fff037819 */ /* 0x000fd60000011400 */
[----:B-1-34-:R-:W-:Y:S05]  /*00b0*/  @P0 BRA `(.L_x_1) ;  /* 0x0000000000380947 */ /* 0x01afea0003800000 */
[----:B------:R-:W-:Y:S02]  /*00c0*/  ULDC.64 UR4, c[0x0][0x198] ;  /* 0x0000660000047ab9 */ /* 0x000fe40000000a00 */
[----:B------:R-:W-:Y:S02]  /*00d0*/  UIADD3 UR6, UP0, UR4, 0xf0, URZ ;  /* 0x000000f004067890 */ /* 0x000fe4000ff1e03f */
[----:B------:R-:W-:Y:S02]  /*00e0*/  UIADD3 UR8, UP1, UR4, 0x1f0, URZ ;  /* 0x000001f004087890 */ /* 0x000fe4000ff3e03f */
[----:B------:R-:W-:Y:S02]  /*00f0*/  UIADD3 UR10, UP2, UR4, 0x3f0, URZ ;  /* 0x000003f0040a7890 */ /* 0x000fe4000ff5e03f */
[----:B------:R-:W-:Y:S02]  /*0100*/  UIADD3 UR4, UP3, UR4, 0x4f0, URZ ;  /* 0x000004f004047890 */ /* 0x000fe4000ff7e03f */
[----:B------:R-:W-:-:S02]  /*0110*/  UIADD3.X UR7, URZ, UR5, URZ, UP0, !UPT ;  /* 0x000000053f077290 */ /* 0x000fc400087fe43f */
[----:B------:R-:W-:Y:S02]  /*0120*/  UIADD3.X UR9, URZ, UR5, URZ, UP1, !UPT ;  /* 0x000000053f097290 */ /* 0x000fe40008ffe43f */
[----:B------:R-:W-:Y:S02]  /*0130*/  UIADD3.X UR11, URZ, UR5, URZ, UP2, !UPT ;  /* 0x000000053f0b7290 */ /* 0x000fe400097fe43f */
[----:B------:R-:W-:-:S03]  /*0140*/  UIADD3.X UR5, URZ, UR5, URZ, UP3, !UPT ;  /* 0x000000053f057290 */ /* 0x000fc60009ffe43f */
[----:B------:R1:W-:Y:S02]  /*0150*/  UTMACCTL.PF [UR6] ;  /* 0x00000000060079b9 */ /* 0x0003e40008040000 */
[----:B------:R1:W-:Y:S02]  /*0160*/  UTMACCTL.PF [UR8] ;  /* 0x00000000080079b9 */ /* 0x0003e40008040000 */
[----:B------:R1:W-:Y:S02]  /*0170*/  UTMACCTL.PF [UR10] ;  /* 0x000000000a0079b9 */ /* 0x0003e40008040000 */
[----:B------:R1:W-:Y:S02]  /*0180*/  UTMACCTL.PF [UR4] ;  /* 0x00000000040079b9 */ /* 0x0003e40008040000 */
[----:B-1----:R-:W-:Y:S01]  /*0190*/  NOP ;  /* 0x0000000000007918 */ /* 0x002fe20000000000 */
.L_x_1:
[----:B------:R-:W-:Y:S05]  /*01a0*/  BSYNC B0 ;  /* 0x0000000000007941 */ /* 0x000fea0003800000 */
.L_x_0:
[----:B------:R-:W-:Y:S01]  /*01b0*/  ULDC.64 UR4, c[0x0][0x590] ;  /* 0x0001640000047ab9 */ /* 0x000fe20000000a00 */
[----:B------:R-:W-:Y:S01]  /*01c0*/  LEA.HI R3, R3, R0, RZ, 0x2 ;  /* 0x0000000003037211 */ /* 0x000fe200078f10ff */
[----:B------:R-:W-:Y:S01]  /*01d0*/  ULDC.64 UR54, c[0x0][0x208] ;  /* 0x0000820000367ab9 */ /* 0x000fe20000000a00 */
[----:B------:R-:W-:Y:S01]  /*01e0*/  ISETP.NE.U32.AND P2, PT, RZ, UR4, PT ;  /* 0x00000004ff007c0c */ /* 0x000fe2000bf45070 */
[----:B------:R-:W-:Y:S01]  /*01f0*/  IMAD.MOV.U32 R2, RZ, RZ, R4 ;  /* 0x000000ffff027224 */ /* 0x000fe200078e0004 */
[----:B------:R-:W-:Y:S02]  /*0200*/  LOP3.LUT R3, R3, 0xfffffffc, RZ, 0xc0, !PT ;  /* 0xfffffffc03037812 */ /* 0x000fe400078ec0ff */
[----:B------:R-:W-:Y:S02]  /*0210*/  ISETP.NE.AND.EX P3, PT, RZ, UR5, PT, P2 ;  /* 0x00000005ff007c0c */ /* 0x000fe4000bf65320 */
[----:B------:R-:W-:Y:S01]  /*0220*/  PRMT R7, RZ, 0x7610, R7 ;  /* 0x00007610ff077816 */ /* 0x000fe20000000007 */
[----:B------:R-:W-:-:S02]  /*0230*/  IMAD.IADD R0, R0, 0x1, -R3 ;  /* 0x0000000100007824 */ /* 0x000fc400078e0a03 */
[----:B------:R-:W-:-:S08]  /*0240*/  IMAD.MOV.U32 R3, RZ, RZ, R5 ;  /* 0x000000ffff037224 */ /* 0x000fd000078e0005 */
[----:B------:R-:W-:Y:S05]  /*0250*/  @P3 BRA `(.L_x_2) ;  /* 0x0000000000303947 */ /* 0x000fea0003800000 */
[----:B------:R-:W-:Y:S02]  /*0260*/  ULDC.64 UR6, c[0x0][0x588] ;  /* 0x0001620000067ab9 */ /* 0x000fe40000000a00 */
[----:B------:R-:W-:-:S04]  /*0270*/  ISETP.NE.U32.AND P0, PT, RZ, UR6, PT ;  /* 0x00000006ff007c0c */ /* 0x000fc8000bf05070 */
[----:B------:R-:W-:-:S13]  /*0280*/  ISETP.NE.AND.EX P0, PT, RZ, UR7, PT, P0 ;  /* 0x00000007ff007c0c */ /* 0x000fda000bf05300 */
[----:B------:R-:W-:Y:S05]  /*0290*/  @!P0 BRA `(.L_x_3) ;  /* 0x0000000000108947 */ /* 0x000fea0003800000 */
[----:B------:R-:W2:Y:S02]  /*02a0*/  LDG.E R7, desc[UR54][R2.64] ;  /* 0x0000003602077981 */ /* 0x000ea4000c1e1900 */
[----:B--2---:R-:W-:Y:S01]  /*02b0*/  FSETP.NEU.AND P1, PT, R7, RZ, PT ;  /* 0x000000ff0700720b */ /* 0x004fe20003f2d000 */
[----:B------:R-:W-:Y:S01]  /*02c0*/  IMAD.MOV.U32 R7, RZ, RZ, 0x1 ;  /* 0x00000001ff077424 */ /* 0x000fe200078e00ff */
[----:B------:R-:W-:Y:S11]  /*02d0*/  BRA `(.L_x_2) ;  /* 0x0000000000107947 */ /* 0x000ff60003800000 */
.L_x_3:
[----:B------:R-:W-:Y:S01]  /*02e0*/  ULDC UR6, c[0x0][0x580] ;  /* 0x0001600000067ab9 */ /* 0x000fe20000000800 */
[----:B------:R-:W-:Y:S01]  /*02f0*/  IMAD.MOV.U32 R7, RZ, RZ, 0x1 ;  /* 0x00000001ff077424 */ /* 0x000fe200078e00ff */
[----:B------:R-:W-:Y:S02]  /*0300*/  FSETP.NEU.AND P1, PT, RZ, UR6, PT ;  /* 0x00000006ff007c0b */ /* 0x000fe4000bf2d000 */
[----:B------:R-:W-:-:S11]  /*0310*/  CS2R R2, SRZ ;  /* 0x0000000000027805 */ /* 0x000fd6000001ff00 */
.L_x_2:
[----:B------:R-:W-:Y:S02]  /*0320*/  ISETP.NE.U32.AND P4, PT, R2, RZ, PT ;  /* 0x000000ff0200720c */ /* 0x000fe40003f85070 */
[----:B------:R-:W-:Y:S02]  /*0330*/  ISETP.NE.AND.EX P5, PT, RZ, UR5, PT, P2 ;  /* 0x00000005ff007c0c */ /* 0x000fe4000bfa5320 */
[----:B------:R-:W-:Y:S02]  /*0340*/  ISETP.NE.AND.EX P2, PT, R3, RZ, PT, P4 ;  /* 0x000000ff0300720c */ /* 0x000fe40003f45340 */
[----:B------:R-:W-:-:S11]  /*0350*/  PLOP3.LUT P0, PT, PT, PT, PT, 0x8, 0x0 ;  /* 0x000000000000781c */ /* 0x000fd60003f0e170 */
[----:B------:R-:W-:Y:S05]  /*0360*/  @P2 BRA P5, `(.L_x_4) ;  /* 0x0000000000342947 */ /* 0x000fea0002800000 */
[----:B------:R-:W-:-:S04]  /*0370*/  ISETP.NE.U32.AND P0, PT, RZ, UR4, PT ;  /* 0x00000004ff007c0c */ /* 0x000fc8000bf05070 */
[----:B------:R-:W-:-:S13]  /*0380*/  ISETP.NE.AND.EX P0, PT, RZ, UR5, PT, P0 ;  /* 0x00000005ff007c0c */ /* 0x000fda000bf05300 */
[----:B------:R-:W-:Y:S05]  /*0390*/  @!P0 BRA `(.L_x_5) ;  /* 0x0000000000248947 */ /* 0x000fea0003800000 */
[----:B------:R-:W-:Y:S02]  /*03a0*/  PRMT R7, R7, 0x9910, RZ ;  /* 0x0000991007077816 */ /* 0x000fe400000000ff */
[----:B------:R-:W-:Y:S02]  /*03b0*/  ISETP.NE.U32.AND P0, PT, R2, RZ, PT ;  /* 0x000000ff0200720c */ /* 0x000fe40003f05070 */
[----:B------:R-:W-:Y:S02]  /*03c0*/  ISETP.NE.AND P2, PT, R7, RZ, PT ;  /* 0x000000ff0700720c */ /* 0x000fe40003f45270 */
[----:B------:R-:W-:Y:S02]  /*03d0*/  ISETP.NE.AND.EX P0, PT, R3, RZ, PT, P0 ;  /* 0x000000ff0300720c */ /* 0x000fe40003f05300 */
[----:B------:R-:W-:-:S09]  /*03e0*/  SEL R2, RZ, 0xffffffff, P1 ;  /* 0xffffffffff027807 */ /* 0x000fd20000800000 */
[----:B------:R-:W-:-:S04]  /*03f0*/  @!P2 SEL R2, RZ, 0xffffffff, P0 ;  /* 0xffffffffff02a807 */ /* 0x000fc80000000000 */
[----:B------:R-:W-:-:S04]  /*0400*/  LOP3.LUT R2, R2, 0x1, RZ, 0xc0, !PT ;  /* 0x0000000102027812 */ /* 0x000fc800078ec0ff */
[----:B------:R-:W-:Y:S01]  /*0410*/  ISETP.EQ.U32.AND P0, PT, R2, 0x1, PT ;  /* 0x000000010200780c */ /* 0x000fe20003f02070 */
[----:B------:R-:W-:-:S12]  /*0420*/  BRA `(.L_x_4) ;  /* 0x0000000000047947 */ /* 0x000fd80003800000 */
.L_x_5:
[----:B------:R-:W-:-:S13]  /*0430*/  PLOP3.LUT P0, PT, P1, PT, PT, 0x8, 0x0 ;  /* 0x000000000000781c */ /* 0x000fda0000f0e170 */
.L_x_4:
[----:B------:R-:W1:Y:S02]  /*0440*/  SHFL.IDX PT, R2, R6, RZ, 0x1f ;  /* 0x00001fff06027589 */ /* 0x000e6400000e0000 */
[----:B-1----:R-:W-:-:S13]  /*0450*/  ISETP.NE.AND P1, PT, R2, RZ, PT ;  /* 0x000000ff0200720c */ /* 0x002fda0003f25270 */
[----:B------:R-:W-:Y:S05]  /*0460*/  @P1 BRA `(.L_x_6) ;  /* 0x0000000000841947 */ /* 0x000fea0003800000 */
[----:B------:R-:W-:Y:S01]  /*0470*/  ELECT P1, URZ, PT ;  /* 0x00000000003f782f */ /* 0x000fe20003820000 */
[----:B------:R-:W-:-:S12]  /*0480*/  BSSY B0, `(.L_x_6) ;  /* 0x000001f000007945 */ /* 0x000fd80003800000 */
[----:B------:R-:W-:Y:S05]  /*0490*/  @!P1 BRA `(.L_x_7) ;  /* 0x0000000000749947 */ /* 0x000fea0003800000 */
[----:B------:R-:W1:Y:S01]  /*04a0*/  S2UR UR8, SR_CgaCtaId ;  /* 0x00000000000879c3 */ /* 0x000e620000008800 */
[----:B------:R-:W-:Y:S01]  /*04b0*/  UMOV UR4, 0x400 ;  /* 0x0000040000047882 */ /* 0x000fe20000000000 */
[----:B------:R-:W-:Y:S01]  /*04c0*/  UMOV UR5, 0x1 ;  /* 0x0000000100057882 */ /* 0x000fe20000000000 */
[----:B------:R-:W-:Y:S02]  /*04d0*/  UMOV UR6, 0x100 ;  /* 0x0000010000067882 */ /* 0x000fe40000000000 */
[----:B------:R-:W-:-:S04]  /*04e0*/  UIADD3 UR6, -UR6, 0x100000, URZ ;  /* 0x0010000006067890 */ /* 0x000fc8000fffe13f */
[----:B------:R-:W-:Y:S02]  /*04f0*/  USHF.L.U32 UR7, UR6, 0xb, URZ ;  /* 0x0000000b06077899 */ /* 0x000fe4000800063f */
[----:B------:R-:W-:Y:S02]  /*0500*/  USHF.L.U32 UR6, UR6, 0x1, URZ ;  /* 0x0000000106067899 */ /* 0x000fe4000800063f */
[----:B-1----:R-:W-:Y:S02]  /*0510*/  ULEA UR8, UR8, UR4, 0x18 ;  /* 0x0000000408087291 */ /* 0x002fe4000f8ec03f */
[----:B------:R-:W-:-:S04]  /*0520*/  UIADD3 UR4, -UR5, 0x100000, URZ ;  /* 0x0010000005047890 */ /* 0x000fc8000fffe13f */
[----:B------:R-:W-:Y:S02]  /*0530*/  USHF.L.U32 UR5, UR4, 0xb, URZ ;  /* 0x0000000b04057899 */ /* 0x000fe4000800063f */
[----:B------:R-:W-:Y:S01]  /*0540*/  USHF.L.U32 UR4, UR4, 0x1, URZ ;  /* 0x0000000104047899 */ /* 0x000fe2000800063f */
[----:B------:R-:W1:Y:S11]  /*0550*/  FENCE.VIEW.ASYNC.S ;  /* 0x00000000000073c6 */ /* 0x000e760000000000 */
[----:B-1----:R1:W2:Y:S01]  /*0560*/  SYNCS.EXCH.64 URZ, [UR8], UR4 ;  /* 0x00000004083f75b2 */ /* 0x0022a20008000100 */
[----:B------:R1:W3:Y:S01]  /*0570*/  SYNCS.EXCH.64 URZ, [UR8+0x40], UR6 ;  /* 0x00004006083f75b2 */ /* 0x0002e20008000100 */
[----:B------:R1:W4:Y:S01]  /*0580*/  SYNCS.EXCH.64 URZ, [UR8+0x8], UR4 ;  /* 0x00000804083f75b2 */ /* 0x0003220008000100 */
[----:B------:R1:W1:Y:S01]  /*0590*/  SYNCS.EXCH.64 URZ, [UR8+0x48], UR6 ;  /* 0x00004806083f75b2 */ /* 0x0002620008000100 */
        /* <DEDUP_REMOVED lines=12> */
[----:B------:R-:W-:Y:S01]  /*0660*/  NOP ;  /* 0x0000000000007918 */ /* 0x000fe20000000000 */
.L_x_7:
[----:B-1----:R-:W-:Y:S05]  /*0670*/  BSYNC B0 ;  /* 0x0000000000007941 */ /* 0x002fea0003800000 */
.L_x_6:
[----:B------:R-:W1:Y:S01]  /*0680*/  SHFL.IDX PT, R3, R6, RZ, 0x1f ;  /* 0x00001fff06037589 */ /* 0x000e6200000e0000 */
[----:B------:R-:W2:Y:S01]  /*0690*/  LDC R2, c[0x0][0x904] ;  /* 0x00024100ff027b82 */ /* 0x000ea20000000800 */
[----:B------:R-:W-:Y:S01]  /*06a0*/  NOP ;  /* 0x0000000000007918 */ /* 0x000fe20000000000 */
[----:B-1----:R-:W-:-:S13]  /*06b0*/  ISETP.NE.AND P1, PT, R3, RZ, PT ;  /* 0x000000ff0300720c */ /* 0x002fda0003f25270 */
[----:B------:R-:W-:Y:S05]  /*06c0*/  @P1 BRA `(.L_x_8) ;  /* 0x0000000000501947 */ /* 0x000fea0003800000 */
[----:B------:R-:W1:Y:S01]  /*06d0*/  S2UR UR5, SR_CgaCtaId ;  /* 0x00000000000579c3 */ /* 0x000e620000008800 */
[----:B------:R-:W-:Y:S01]  /*06e0*/  UMOV UR4, 0x400 ;  /* 0x0000040000047882 */ /* 0x000fe20000000000 */
[----:B------:R-:W-:Y:S01]  /*06f0*/  UMOV UR6, 0x20 ;  /* 0x0000002000067882 */ /* 0x000fe20000000000 */
[----:B------:R-:W-:Y:S01]  /*0700*/  UMOV UR7, 0x100 ;  /* 0x0000010000077882 */ /* 0x000fe20000000000 */
[----:B------:R-:W-:Y:S01]  /*0710*/  ELECT P1, URZ, PT ;  /* 0x00000000003f782f */ /* 0x000fe20003820000 */
[----:B-1----:R-:W-:Y:S02]  /*0720*/  ULEA UR8, UR5, UR4, 0x18 ;  /* 0x0000000405087291 */ /* 0x002fe4000f8ec03f */
[----:B------:R-:W-:-:S04]  /*0730*/  UIADD3 UR4, -UR6, 0x100000, URZ ;  /* 0x0010000006047890 */ /* 0x000fc8000fffe13f */
[----:B------:R-:W-:Y:S02]  /*0740*/  USHF.L.U32 UR5, UR4, 0xb, URZ ;  /* 0x0000000b04057899 */ /* 0x000fe4000800063f */
[----:B------:R-:W-:Y:S02]  /*0750*/  USHF.L.U32 UR4, UR4, 0x1, URZ ;  /* 0x0000000104047899 */ /* 0x000fe4000800063f */
[----:B------:R-:W-:-:S04]  /*0760*/  UIADD3 UR6, -UR7, 0x100000, URZ ;  /* 0x0010000007067890 */ /* 0x000fc8000fffe13f */
[----:B------:R-:W-:Y:S02]  /*0770*/  USHF.L.U32 UR7, UR6, 0xb, URZ ;  /* 0x0000000b06077899 */ /* 0x000fe4000800063f */
[----:B------:R-:W-:Y:S01]  /*0780*/  USHF.L.U32 UR6, UR6, 0x1, URZ ;  /* 0x0000000106067899 */ /* 0x000fe2000800063f */
[----:B------:R-:W1:Y:S03]  /*0790*/  FENCE.VIEW.ASYNC.S ;  /* 0x00000000000073c6 */ /* 0x000e660000000000 */
[----:B-1----:R1:W1:Y:S08]  /*07a0*/  SYNCS.EXCH.64 URZ, [UR8+0x80], UR4 ;  /* 0x00008004083f75b2 */ /* 0x0022700008000100 */
[----:B------:R1:W1:Y:S01]  /*07b0*/  SYNCS.EXCH.64 URZ, [UR8+0x98], UR6 ;  /* 0x00009806083f75b2 */ /* 0x0002620008000100 */
[----:B------:R1:W1:Y:S01]  /*07c0*/  SYNCS.EXCH.64 URZ, [UR8+0x88], UR4 ;  /* 0x00008804083f75b2 */ /* 0x0002620008000100 */
[----:B------:R1:W1:Y:S01]  /*07d0*/  SYNCS.EXCH.64 URZ, [UR8+0xa0], UR6 ;  /* 0x0000a006083f75b2 */ /* 0x0002620008000100 */
[----:B------:R1:W1:Y:S01]  /*07e0*/  SYNCS.EXCH.64 URZ, [UR8+0x90], UR4 ;  /* 0x00009004083f75b2 */ /* 0x0002620008000100 */
[----:B------:R1:W1:Y:S01]  /*07f0*/  SYNCS.EXCH.64 URZ, [UR8+0xa8], UR6 ;  /* 0x0000a806083f75b2 */ /* 0x0002620008000100 */
[----:B------:R-:W-:Y:S01]  /*0800*/  NOP ;  /* 0x0000000000007918 */ /* 0x000fe20000000000 */
.L_x_8:
[----:B------:R-:W5:Y:S01]  /*0810*/  SHFL.IDX PT, R6, R6, RZ, 0x1f ;  /* 0x00001fff06067589 */ /* 0x000f6200000e0000 */
[----:B------:R-:W-:Y:S01]  /*0820*/  ELECT P1, URZ, PT ;  /* 0x00000000003f782f */ /* 0x000fe20003820000 */
[----:B------:R-:W3:Y:S01]  /*0830*/  S2UR UR42, SR_CgaCtaId ;  /* 0x00000000002a79c3 */ /* 0x000ee20000008800 */
[----:B--2---:R-:W-:Y:S01]  /*0840*/  ISETP.NE.AND P6, PT, R2, 0x1, PT ;  /* 0x000000010200780c */ /* 0x004fe20003fc5270 */
[----:B------:R-:W2:Y:S01]  /*0850*/  S2R R3, SR_CTAID.Y ;  /* 0x0000000000037919 */ /* 0x000ea20000002600 */
[----:B-1----:R-:W-:Y:S01]  /*0860*/  UMOV UR4, 0x20 ;  /* 0x0000002000047882 */ /* 0x002fe20000000000 */
[----:B------:R-:W-:Y:S01]  /*0870*/  ISETP.NE.AND P4, PT, R0, RZ, PT ;  /* 0x000000ff0000720c */ /* 0x000fe20003f85270 */
[----:B------:R-:W-:Y:S01]  /*0880*/  NOP ;  /* 0x0000000000007918 */ /* 0x000fe20000000000 */
[----:B------:R-:W1:Y:S01]  /*0890*/  S2R R8, SR_CTAID.X ;  /* 0x0000000000087919 */ /* 0x000e620000002500 */
[----:B------:R-:W-:Y:S01]  /*08a0*/  P2R R7, PR, RZ, 0x40 ;  /* 0x00000040ff077803 */ /* 0x000fe20000000000 */
[----:B------:R-:W-:Y:S01]  /*08b0*/  IMAD.MOV.U32 R9, RZ, RZ, RZ ;  /* 0x000000ffff097224 */ /* 0x000fe200078e00ff */
[----:B------:R-:W-:Y:S05]  /*08c0*/  BSSY B6, `(.L_x_9) ;  /* 0x0000627000067945 */ /* 0x000fea0003800000 */
[----:B------:R-:W1:Y:S01]  /*08d0*/  @P6 LDC R17, c[0x0][0x10] ;  /* 0x00000400ff116b82 */ /* 0x000e620000000800 */
[----:B------:R-:W-:Y:S01]  /*08e0*/  @P6 IMAD.MOV.U32 R7, RZ, RZ, RZ ;  /* 0x000000ffff076224 */ /* 0x000fe200078e00ff */
[----:B-----5:R-:W-:-:S06]  /*08f0*/  ISETP.NE.OR P2, PT, R6, RZ, !P1 ;  /* 0x000000ff0600720c */ /* 0x020fcc0004f45670 */
[----:B------:R-:W5:Y:S01]  /*0900*/  @!P6 LDC R11, c[0x0][0xc] ;  /* 0x00000300ff0beb82 */ /* 0x000f620000000800 */
[----:B------:R-:W-:-:S04]  /*0910*/  ISETP.EQ.OR P1, PT, R0, 0x3, !P4 ;  /* 0x000000030000780c */ /* 0x000fc80006722670 */
[----:B------:R-:W-:-:S04]  /*0920*/  ISETP.EQ.AND P1, PT, R10, RZ, P1 ;  /* 0x000000ff0a00720c */ /* 0x000fc80000f22270 */
[----:B------:R-:W-:Y:S01]  /*0930*/  SEL R22, RZ, 0x1, !P1 ;  /* 0x00000001ff167807 */ /* 0x000fe20004800000 */
[----:B--2---:R-:W-:Y:S01]  /*0940*/  @P6 IMAD.MOV.U32 R6, RZ, RZ, R3 ;  /* 0x000000ffff066224 */ /* 0x004fe200078e0003 */
[----:B------:R-:W-:Y:S01]  /*0950*/  VOTEU.ALL UP0, P2 ;  /* 0x00000000003f7886 */ /* 0x000fe20001000000 */
[----:B------:R-:W-:Y:S02]  /*0960*/  VOTEU.ALL UP1, P2 ;  /* 0x00000000003f7886 */ /* 0x000fe40001020000 */
[----:B-1----:R-:W-:Y:S02]  /*0970*/  @P6 IMAD.WIDE.U32 R16, R8, R17, R6 ;  /* 0x0000001108106225 */ /* 0x002fe400078e0006 */
[----:B------:R-:W-:Y:S01]  /*0980*/  @!UP0 UMOV UR6, 0x400 ;  /* 0x0000040000068882 */ /* 0x000fe20000000000 */
[----:B------:R-:W-:-:S04]  /*0990*/  @!UP0 UIADD3 UR4, -UR4, 0x100000, URZ ;  /* 0x0010000004048890 */ /* 0x000fc8000fffe13f */
[----:B------:R-:W-:Y:S02]  /*09a0*/  @!UP0 USHF.L.U32 UR5, UR4, 0xb, URZ ;  /* 0x0000000b04058899 */ /* 0x000fe4000800063f */
[----:B------:R-:W-:Y:S01]  /*09b0*/  @!UP0 USHF.L.U32 UR4, UR4, 0x1, URZ ;  /* 0x0000000104048899 */ /* 0x000fe2000800063f */
[----:B------:R-:W-:Y:S01]  /*09c0*/  @P6 IMAD.MOV.U32 R7, RZ, RZ, RZ ;  /* 0x000000ffff076224 */ /* 0x000fe200078e00ff */
[----:B---3--:R-:W-:Y:S01]  /*09d0*/  @!UP0 ULEA UR8, UR42, UR6, 0x18 ;  /* 0x000000062a088291 */ /* 0x008fe2000f8ec03f */
[----:B------:R-:W-:Y:S01]  /*09e0*/  VOTEU.ALL UP0, P2 ;  /* 0x00000000003f7886 */ /* 0x000fe20001000000 */
[C---:B------:R-:W-:Y:S01]  /*09f0*/  ISETP.NE.AND P2, PT, R10.reuse, RZ, PT ;  /* 0x000000ff0a00720c */ /* 0x040fe20003f45270 */
[----:B------:R-:W-:Y:S01]  /*0a00*/  ULDC UR6, c[0x0][0xc] ;  /* 0x0000030000067ab9 */ /* 0x000fe20000000800 */
[----:B------:R-:W-:Y:S01]  /*0a10*/  ULDC UR7, c[0x0][0x10] ;  /* 0x0000040000077ab9 */ /* 0x000fe20000000800 */
[----:B------:R-:W-:Y:S01]  /*0a20*/  VIADD R10, R10, 0xffffffff ;  /* 0xffffffff0a0a7836 */ /* 0x000fe20000000000 */
[----:B------:R-:W-:Y:S01]  /*0a30*/  ISETP.EQ.AND P5, PT, R0, 0x2, !P2 ;  /* 0x000000020000780c */ /* 0x000fe200057a2270 */
[----:B------:R-:W-:-:S02]  /*0a40*/  @P6 IMAD.IADD R17, R17, 0x1, R7 ;  /* 0x0000000111116824 */ /* 0x000fc400078e0207 */
[----:B-----5:R-:W-:Y:S01]  /*0a50*/  @!P6 IMAD.WIDE.U32 R6, R11, R3, R8 ;  /* 0x000000030b06e225 */ /* 0x020fe200078e0008 */
[----:B------:R-:W-:Y:S01]  /*0a60*/  ISETP.GE.U32.AND P1, PT, R10, 0x2, PT ;  /* 0x000000020a00780c */ /* 0x000fe20003f26070 */
[----:B------:R-:W1:Y:S02]  /*0a70*/  FENCE.VIEW.ASYNC.S ;  /* 0x00000000000073c6 */ /* 0x000e640000000000 */
[----:B-1----:R-:W4:Y:S01]  /*0a80*/  @!UP0 SYNCS.EXCH.64 URZ, [UR8+0xb0], UR4 ;  /* 0x0000b004083f85b2 */ /* 0x002f220008000100 */
[----:B------:R-:W-:Y:S01]  /*0a90*/  SEL R19, RZ, 0x1, !P5 ;  /* 0x00000001ff137807 */ /* 0x000fe20006800000 */
[----:B------:R-:W-:Y:S01]  /*0aa0*/  @!P6 IMAD.MOV.U32 R16, RZ, RZ, R6 ;  /* 0x000000ffff10e224 */ /* 0x000fe200078e0006 */
[----:B------:R-:W-:Y:S01]  /*0ab0*/  SEL R22, R22, 0x2, P1 ;  /* 0x0000000216167807 */ /* 0x000fe20000800000 */
[----:B------:R-:W-:Y:S01]  /*0ac0*/  @!P6 IMAD.MOV.U32 R17, RZ, RZ, R7 ;  /* 0x000000ffff11e224 */ /* 0x000fe200078e0007 */
[----:B------:R-:W-:Y:S01]  /*0ad0*/  SEL R19, R19, 0x2, P1 ;  /* 0x0000000213137807 */ /* 0x000fe20000800000 */
[----:B------:R1:W4:Y:S01]  /*0ae0*/  @!UP1 SYNCS.EXCH.64 URZ, [UR8+0xb8], UR4 ;  /* 0x0000b804083f95b2 */ /* 0x0003220008000100 */
[----:B------:R-:W-:Y:S01]  /*0af0*/  NOP ;  /* 0x0000000000007918 */ /* 0x000fe20000000000 */
[----:B-1----:R-:W-:-:S03]  /*0b00*/  UIMAD.WIDE.U32 UR4, UR6, UR7, URZ ;  /* 0x00000007060472a5 */ /* 0x002fc6000f8e003f */
[----:B------:R-:W-:Y:S02]  /*0b10*/  ULDC UR6, c[0x0][0x14] ;  /* 0x0000050000067ab9 */ /* 0x000fe40000000800 */
[----:B------:R-:W-:Y:S02]  /*0b20*/  UIMAD.WIDE.U32 UR36, UR4, UR6, URZ ;  /* 0x00000006042472a5 */ /* 0x000fe4000f8e003f */
[----:B------:R-:W-:-:S04]  /*0b30*/  UIMAD UR41, UR5, UR6, URZ ;  /* 0x00000006052972a4 */ /* 0x000fc8000f8e023f */
[----:B------:R-:W-:Y:S01]  /*0b40*/  UIADD3 UR41, UR37, UR41, URZ ;  /* 0x0000002925297290 */ /* 0x000fe2000fffe03f */
[----:B----4-:R-:W-:Y:S06]  /*0b50*/  BAR.SYNC.DEFER_BLOCKING 0x0 ;  /* 0x0000000000007b1d */ /* 0x010fec0000010000 */
[----:B------:R-:W-:Y:S05]  /*0b60*/  @!P2 BRA `(.L_x_10) ;  /* 0x00000034009ca947 */ /* 0x000fea0003800000 */
[----:B------:R-:W-:-:S13]  /*0b70*/  ISETP.GT.U32.AND P0, PT, R10, 0x1, PT ;  /* 0x000000010a00780c */ /* 0x000fda0003f04070 */
[----:B------:R-:W-:Y:S05]  /*0b80*/  @P0 BRA `(.L_x_11) ;  /* 0x0000005c00e80947 */ /* 0x000fea0003800000 */
[----:B------:R-:W-:Y:S01]  /*0b90*/  ULDC.64 UR4, c[0x0][0x8f8] ;  /* 0x00023e0000047ab9 */ /* 0x000fe20000000a00 */
[----:B------:R-:W-:Y:S01]  /*0ba0*/  UMOV UR47, 0xffffffff ;  /* 0xffffffff002f7882 */ /* 0x000fe20000000000 */
[----:B------:R-:W-:Y:S01]  /*0bb0*/  ISETP.GE.U32.AND P0, PT, R16, UR4, PT ;  /* 0x0000000410007c0c */ /* 0x000fe2000bf06070 */
[----:B------:R-:W-:Y:S01]  /*0bc0*/  IMAD.MOV.U32 R23, RZ, RZ, -0x1 ;  /* 0xffffffffff177424 */ /* 0x000fe200078e00ff */
[----:B------:R-:W-:Y:S01]  /*0bd0*/  PRMT R56, RZ, 0x7610, R56 ;  /* 0x00007610ff387816 */ /* 0x000fe20000000038 */
[----:B------:R-:W-:Y:S01]  /*0be0*/  IMAD.MOV.U32 R60, RZ, RZ, -0x1 ;  /* 0xffffffffff3c7424 */ /* 0x000fe200078e00ff */
[----:B------:R-:W-:Y:S02]  /*0bf0*/  ISETP.GE.U32.AND.EX P0, PT, R17, UR5, PT, P0 ;  /* 0x0000000511007c0c */ /* 0x000fe4000bf06100 */
[----:B------:R-:W-:-:S11]  /*0c00*/  PRMT R0, RZ, 0x7610, R0 ;  /* 0x00007610ff007816 */ /* 0x000fd60000000000 */
[----:B------:R-:W-:Y:S05]  /*0c10*/  @P0 BRA `(.L_x_12) ;  /* 0x0000000400600947 */ /* 0x000fea0003800000 */
[----:B------:R-:W1:Y:S01]  /*0c20*/  LDC.64 R14, c[0x0][0x8d0] ;  /* 0x00023400ff0e7b82 */ /* 0x000e620000000a00 */
[----:B------:R-:W-:Y:S02]  /*0c30*/  IMAD.MOV.U32 R4, RZ, RZ, R16 ;  /* 0x000000ffff047224 */ /* 0x000fe400078e0010 */
[----:B------:R-:W-:-:S05]  /*0c40*/  IMAD.MOV.U32 R5, RZ, RZ, R17 ;  /* 0x000000ffff057224 */ /* 0x000fca00078e0011 */
[----:B------:R-:W2:Y:S08]  /*0c50*/  LDC R0, c[0x0][0x8d8] ;  /* 0x00023600ff007b82 */ /* 0x000eb00000000800 */
[----:B------:R-:W3:Y:S01]  /*0c60*/  LDC.64 R20, c[0x0][0x8c8] ;  /* 0x00023200ff147b82 */ /* 0x000ee20000000a00 */
[----:B-1----:R-:W-:-:S04]  /*0c70*/  ISETP.NE.U32.AND P0, PT, R14, RZ, PT ;  /* 0x000000ff0e00720c */ /* 0x002fc80003f05070 */
[----:B------:R-:W-:-:S13]  /*0c80*/  ISETP.NE.AND.EX P0, PT, R15, RZ, PT, P0 ;  /* 0x000000ff0f00720c */ /* 0x000fda0003f05300 */
[----:B--23--:R-:W-:Y:S05]  /*0c90*/  @!P0 BRA `(.L_x_13) ;  /* 0x0000000000288947 */ /* 0x00cfea0003800000 */
[----:B------:R-:W1:Y:S02]  /*0ca0*/  LDC R11, c[0x0][0x8dc] ;  /* 0x00023700ff0b7b82 */ /* 0x000e640000000800 */
[----:B-1----:R-:W-:-:S05]  /*0cb0*/  IADD3 R11, P0, R16, R11, RZ ;  /* 0x0000000b100b7210 */ /* 0x002fca0007f1e0ff */
[----:B------:R-:W-:-:S04]  /*0cc0*/  IMAD.X R13, RZ, RZ, R17, P0 ;  /* 0x000000ffff0d7224 */ /* 0x000fc800000e0611 */
[----:B------:R-:W-:-:S04]  /*0cd0*/  IMAD.WIDE.U32 R4, R13, R14, RZ ;  /* 0x0000000e0d047225 */ /* 0x000fc800078e00ff */
[----:B------:R-:W-:-:S04]  /*0ce0*/  IMAD.WIDE.U32 R6, P0, R11, R15, R4 ;  /* 0x0000000f0b067225 */ /* 0x000fc80007800004 */
[----:B------:R-:W-:-:S04]  /*0cf0*/  IMAD.WIDE.U32 R4, R11, R14, RZ ;  /* 0x0000000e0b047225 */ /* 0x000fc800078e00ff */
[----:B------:R-:W-:Y:S01]  /*0d00*/  IMAD.X R11, RZ, RZ, RZ, P0 ;  /* 0x000000ffff0b7224 */ /* 0x000fe200000e06ff */
[----:B------:R-:W-:Y:S01]  /*0d10*/  IADD3 RZ, P0, R5, R6, RZ ;  /* 0x0000000605ff7210 */ /* 0x000fe20007f1e0ff */
[----:B------:R-:W-:-:S04]  /*0d20*/  IMAD.MOV.U32 R10, RZ, RZ, R7 ;  /* 0x000000ffff0a7224 */ /* 0x000fc800078e0007 */
[----:B------:R-:W-:-:S08]  /*0d30*/  IMAD.WIDE.U32.X R4, R13, R15, R10, P0 ;  /* 0x0000000f0d047225 */ /* 0x000fd000000e040a */
.L_x_13:
[-CC-:B------:R-:W-:Y:S01]  /*0d40*/  SHF.R.U64 R25, R4, R0.reuse, R5.reuse ;  /* 0x0000000004197219 */ /* 0x180fe20000001205 */
[----:B------:R-:W1:Y:S01]  /*0d50*/  LDC.64 R26, c[0x0][0x8e8] ;  /* 0x00023a00ff1a7b82 */ /* 0x000e620000000a00 */
[----:B------:R-:W-:Y:S01]  /*0d60*/  SHF.R.U32.HI R4, RZ, R0, R5 ;  /* 0x00000000ff047219 */ /* 0x000fe20000011605 */
[----:B------:R-:W-:Y:S01]  /*0d70*/  ULDC UR4, c[0x0][0x150] ;  /* 0x0000540000047ab9 */ /* 0x000fe20000000800 */
[----:B------:R-:W-:Y:S02]  /*0d80*/  I2FP.F32.U32 R0, R8 ;  /* 0x0000000800007245 */ /* 0x000fe40000201000 */
[----:B------:R-:W-:-:S03]  /*0d90*/  IADD3 R9, P0, RZ, -R25, RZ ;  /* 0x80000019ff097210 */ /* 0x000fc60007f1e0ff */
[----:B------:R-:W2:Y:S01]  /*0da0*/  LDC R10, c[0x0][0x8c0] ;  /* 0x00023000ff0a7b82 */ /* 0x000ea20000000800 */
[----:B------:R-:W-:Y:S01]  /*0db0*/  FMUL R0, R0, UR4 ;  /* 0x0000000400007c20 */ /* 0x000fe20008400000 */
[----:B------:R-:W-:Y:S01]  /*0dc0*/  IMAD.X R11, RZ, RZ, ~R4, P0 ;  /* 0x000000ffff0b7224 */ /* 0x000fe200000e0e04 */
[----:B------:R-:W-:Y:S01]  /*0dd0*/  ULDC UR4, c[0x0][0x154] ;  /* 0x0000550000047ab9 */ /* 0x000fe20000000800 */
[----:B------:R-:W-:-:S03]  /*0de0*/  IMAD.WIDE.U32 R4, R9, R20, R16 ;  /* 0x0000001409047225 */ /* 0x000fc600078e0010 */
[----:B------:R-:W3:Y:S01]  /*0df0*/  F2I.U32.TRUNC.NTZ R0, R0 ;  /* 0x0000000000007305 */ /* 0x000ee2000020f000 */
[----:B------:R-:W4:Y:S01]  /*0e00*/  LDC R7, c[0x0][0x144] ;  /* 0x00005100ff077b82 */ /* 0x000f220000000800 */
[----:B------:R-:W-:-:S04]  /*0e10*/  IMAD R6, R11, R20, RZ ;  /* 0x000000140b067224 */ /* 0x000fc800078e02ff */
[----:B------:R-:W-:-:S03]  /*0e20*/  IMAD R9, R9, R21, R6 ;  /* 0x0000001509097224 */ /* 0x000fc600078e0206 */
[----:B------:R-:W5:Y:S01]  /*0e30*/  LDC R12, c[0x0][0x8b0] ;  /* 0x00022c00ff0c7b82 */ /* 0x000f620000000800 */
[----:B------:R-:W-:Y:S01]  /*0e40*/  IMAD.IADD R9, R5, 0x1, R9 ;  /* 0x0000000105097824 */ /* 0x000fe200078e0209 */
[----:B-1----:R-:W-:Y:S01]  /*0e50*/  ISETP.NE.U32.AND P0, PT, R26, RZ, PT ;  /* 0x000000ff1a00720c */ /* 0x002fe20003f05070 */
[----:B---3--:R-:W-:-:S03]  /*0e60*/  IMAD.MOV R5, RZ, RZ, -R0 ;  /* 0x000000ffff057224 */ /* 0x008fc600078e0a00 */
[----:B------:R-:W-:Y:S02]  /*0e70*/  ISETP.NE.AND.EX P0, PT, R27, RZ, PT, P0 ;  /* 0x000000ff1b00720c */ /* 0x000fe40003f05300 */
[----:B------:R-:W1:Y:S01]  /*0e80*/  LDC R11, c[0x0][0x900] ;  /* 0x00024000ff0b7b82 */ /* 0x000e620000000800 */
[-CC-:B--2---:R-:W-:Y:S02]  /*0e90*/  SHF.R.U64 R20, R4, R10.reuse, R9.reuse ;  /* 0x0000000a04147219 */ /* 0x184fe40000001209 */
[----:B------:R-:W-:Y:S02]  /*0ea0*/  I2FP.F32.U32 R4, R3 ;  /* 0x0000000300047245 */ /* 0x000fe40000201000 */
[----:B------:R-:W-:Y:S01]  /*0eb0*/  SHF.R.U32.HI R9, RZ, R10, R9 ;  /* 0x0000000aff097219 */ /* 0x000fe20000011609 */
[----:B------:R-:W-:Y:S02]  /*0ec0*/  IMAD.MOV.U32 R10, RZ, RZ, 0x1 ;  /* 0x00000001ff0a7424 */ /* 0x000fe400078e00ff */
[----:B------:R-:W2:Y:S01]  /*0ed0*/  LDC R14, c[0x0][0x148] ;  /* 0x00005200ff0e7b82 */ /* 0x000ea20000000800 */
[----:B----4-:R-:W-:-:S02]  /*0ee0*/  IMAD R0, R7, R5, R8 ;  /* 0x0000000507007224 */ /* 0x010fc400078e0208 */
[----:B------:R-:W-:Y:S01]  /*0ef0*/  FMUL R5, R4, UR4 ;  /* 0x0000000404057c20 */ /* 0x000fe20008400000 */
[----:B------:R-:W-:-:S04]  /*0f00*/  IMAD.MOV.U32 R4, RZ, RZ, -0x1 ;  /* 0xffffffffff047424 */ /* 0x000fc800078e00ff */
[----:B------:R-:W3:Y:S01]  /*0f10*/  LDC R24, c[0x0][0x8a8] ;  /* 0x00022a00ff187b82 */ /* 0x000ee20000000800 */
[-CC-:B-----5:R-:W-:Y:S02]  /*0f20*/  SHF.R.U64 R28, R20, R12.reuse, R9.reuse ;  /* 0x0000000c141c7219 */ /* 0x1a0fe40000001209 */
[----:B------:R-:W-:Y:S02]  /*0f30*/  SHF.R.U32.HI R6, RZ, R12, R9 ;  /* 0x0000000cff067219 */ /* 0x000fe40000011609 */
[----:B------:R4:W1:Y:S03]  /*0f40*/  F2I.U32.TRUNC.NTZ R12, R5 ;  /* 0x00000005000c7305 */ /* 0x000866000020f000 */
[----:B------:R-:W2:Y:S01]  /*0f50*/  LDC R15, c[0x0][0x8f0] ;  /* 0x00023c00ff0f7b82 */ /* 0x000ea20000000800 */
[-C--:B-1----:R-:W-:Y:S02]  /*0f60*/  SHF.R.U64 R30, R28, R11.reuse, R6 ;  /* 0x0000000b1c1e7219 */ /* 0x082fe40000001206 */
[----:B------:R-:W-:-:S02]  /*0f70*/  SHF.L.U32 R4, R4, R11, RZ ;  /* 0x0000000b04047219 */ /* 0x000fc400000006ff */
[-C--:B------:R-:W-:Y:S02]  /*0f80*/  SHF.R.U32.HI R6, RZ, R11.reuse, R6 ;  /* 0x0000000bff067219 */ /* 0x080fe40000011606 */
[----:B------:R-:W-:Y:S01]  /*0f90*/  SHF.L.U32 R10, R10, R11, RZ ;  /* 0x0000000b0a0a7219 */ /* 0x000fe200000006ff */
[----:B------:R-:W1:Y:S01]  /*0fa0*/  LDC R21, c[0x0][0x8e0] ;  /* 0x00023800ff157b82 */ /* 0x000e620000000800 */
[----:B------:R-:W-:Y:S01]  /*0fb0*/  LOP3.LUT R11, RZ, R4, RZ, 0x33, !PT ;  /* 0x00000004ff0b7212 */ /* 0x000fe200078e33ff */
[----:B------:R-:W-:Y:S02]  /*0fc0*/  IMAD.MOV.U32 R4, RZ, RZ, R30 ;  /* 0x000000ffff047224 */ /* 0x000fe400078e001e */
[----:B----4-:R-:W-:-:S04]  /*0fd0*/  IMAD.MOV.U32 R5, RZ, RZ, R6 ;  /* 0x000000ffff057224 */ /* 0x010fc800078e0006 */
[----:B------:R-:W4:Y:S01]  /*0fe0*/  LDC R23, c[0x0][0x8b8] ;  /* 0x00022e00ff177b82 */ /* 0x000f220000000800 */
[----:B------:R-:W-:Y:S05]  /*0ff0*/  @!P0 BRA `(.L_x_14) ;  /* 0x0000000000288947 */ /* 0x000fea0003800000 */
[----:B------:R-:W5:Y:S02]  /*1000*/  LDC R9, c[0x0][0x8f4] ;  /* 0x00023d00ff097b82 */ /* 0x000f640000000800 */
[----:B-----5:R-:W-:-:S05]  /*1010*/  IADD3 R9, P0, R30, R9, RZ ;  /* 0x000000091e097210 */ /* 0x020fca0007f1e0ff */
        /* <DEDUP_REMOVED lines=8> */
.L_x_14:
[----:B--2---:R-:W-:Y:S01]  /*10a0*/  SHF.R.U64 R4, R4, R15, R5 ;  /* 0x0000000f04047219 */ /* 0x004fe20000001205 */
[----:B---3--:R-:W-:Y:S01]  /*10b0*/  VIADD R5, R24, 0xffffffff ;  /* 0xffffffff18057836 */ /* 0x008fe20000000000 */
[----:B------:R-:W-:Y:S01]  /*10c0*/  LOP3.LUT R11, R28, R11, RZ, 0xc0, !PT ;  /* 0x0000000b1c0b7212 */ /* 0x000fe200078ec0ff */
[----:B------:R-:W-:Y:S01]  /*10d0*/  IMAD.MOV R12, RZ, RZ, -R12 ;  /* 0x000000ffff0c7224 */ /* 0x000fe200078e0a0c */
[----:B------:R-:W-:Y:S01]  /*10e0*/  R2UR UR47, R25 ;  /* 0x00000000192f72ca */ /* 0x000fe200000e0000 */
[----:B------:R-:W-:Y:S01]  /*10f0*/  IMAD.MOV R6, RZ, RZ, -R4 ;  /* 0x000000ffff067224 */ /* 0x000fe200078e0a04 */
[----:B------:R-:W-:Y:S01]  /*1100*/  LOP3.LUT R5, R20, R5, RZ, 0xc0, !PT ;  /* 0x0000000514057212 */ /* 0x000fe200078ec0ff */
[----:B------:R-:W-:Y:S02]  /*1110*/  @P6 IMAD R0, R14, R12, R3 ;  /* 0x0000000c0e006224 */ /* 0x000fe400078e0203 */
[----:B------:R-:W-:Y:S02]  /*1120*/  IMAD R11, R10, R4, R11 ;  /* 0x000000040a0b7224 */ /* 0x000fe400078e020b */
[----:B-1----:R-:W-:-:S02]  /*1130*/  IMAD R3, R6, R21, R30 ;  /* 0x0000001506037224 */ /* 0x002fc400078e021e */
[----:B----4-:R-:W-:Y:S02]  /*1140*/  IMAD R0, R11, R23, R0 ;  /* 0x000000170b007224 */ /* 0x010fe400078e0200 */
[----:B------:R-:W-:Y:S02]  /*1150*/  IMAD R3, R3, R24, R5 ;  /* 0x0000001803037224 */ /* 0x000fe400078e0205 */
[----:B------:R-:W-:-:S03]  /*1160*/  IMAD.MOV.U32 R4, RZ, RZ, 0x1 ;  /* 0x00000001ff047424 */ /* 0x000fc600078e00ff */
[----:B------:R-:W-:Y:S02]  /*1170*/  SEL R60, R3, R0, !P6 ;  /* 0x00000000033c7207 */ /* 0x000fe40007000000 */
[----:B------:R-:W-:Y:S02]  /*1180*/  SEL R23, R0, R3, !P6 ;  /* 0x0000000300177207 */ /* 0x000fe40007000000 */
[----:B------:R-:W-:-:S07]  /*1190*/  PRMT R0, R4, 0x7610, R0 ;  /* 0x0000761004007816 */ /* 0x000fce0000000000 */
.L_x_12:
[----:B------:R-:W-:-:S08]  /*11a0*/  NOP ;  /* 0x0000000000007918 */ /* 0x000fd00000000000 */
[----:B------:R-:W1:Y:S02]  /*11b0*/  USETMAXREG.TRY_ALLOC.CTAPOOL UP0, 0xe8 ;  /* 0x000000e8000079c8 */ /* 0x000e640008000600 */
[----:B-1----:R-:W-:-:S13]  /*11c0*/  PLOP3.LUT P0, PT, PT, PT, UP0, 0x80, 0x0 ;  /* 0x000000000000781c */ /* 0x002fda0003f0f008 */
[----:B------:R-:W-:Y:S05]  /*11d0*/  @!P0 BRA `(.L_x_12) ;  /* 0xfffffffc00f08947 */ /* 0x000fea000383ffff */
[----:B------:R-:W-:Y:S02]  /*11e0*/  ULDC.64 UR4, c[0x0][0x590] ;  /* 0x0001640000047ab9 */ /* 0x000fe40000000a00 */
[----:B------:R-:W-:Y:S02]  /*11f0*/  IMAD.U32 R66, RZ, RZ, UR4 ;  /* 0x00000004ff427e24 */ /* 0x000fe4000f8e00ff */
[----:B------:R-:W-:-:S03]  /*1200*/  IMAD.U32 R67, RZ, RZ, UR5 ;  /* 0x00000005ff437e24 */ /* 0x000fc6000f8e00ff */
[----:B------:R-:W-:-:S04]  /*1210*/  ISETP.NE.U32.AND P1, PT, R66, RZ, PT ;  /* 0x000000ff4200720c */ /* 0x000fc80003f25070 */
[----:B------:R-:W-:-:S13]  /*1220*/  ISETP.NE.AND.EX P0, PT, R67, RZ, PT, P1 ;  /* 0x000000ff4300720c */ /* 0x000fda0003f05310 */
[----:B------:R-:W-:Y:S05]  /*1230*/  @P0 BRA `(.L_x_15) ;  /* 0x00000000002c0947 */ /* 0x000fea0003800000 */
[----:B------:R-:W-:Y:S02]  /*1240*/  ULDC.64 UR4, c[0x0][0x588] ;  /* 0x0001620000047ab9 */ /* 0x000fe40000000a00 */
[----:B------:R-:W-:-:S04]  /*1250*/  ISETP.NE.U32.AND P0, PT, RZ, UR4, PT ;  /* 0x00000004ff007c0c */ /* 0x000fc8000bf05070 */
[----:B------:R-:W-:-:S13]  /*1260*/  ISETP.NE.AND.EX P0, PT, RZ, UR5, PT, P0 ;  /* 0x00000005ff007c0c */ /* 0x000fda000bf05300 */
[----:B------:R-:W-:Y:S05]  /*1270*/  @!P0 BRA `(.L_x_16) ;  /* 0x0000000000108947 */ /* 0x000fea0003800000 */
[----:B------:R-:W1:Y:S02]  /*1280*/  LDC.64 R4, c[0x0][0x588] ;  /* 0x00016200ff047b82 */ /* 0x000e640000000a00 */
[----:B-1----:R1:W5:Y:S01]  /*1290*/  LDG.E R57, desc[UR54][R4.64] ;  /* 0x0000003604397981 */ /* 0x002362000c1e1900 */
[----:B------:R-:W-:Y:S01]  /*12a0*/  IMAD.MOV.U32 R56, RZ, RZ, 0x1 ;  /* 0x00000001ff387424 */ /* 0x000fe200078e00ff */
[----:B------:R-:W-:Y:S06]  /*12b0*/  BRA `(.L_x_15) ;  /* 0x00000000000c7947 */ /* 0x000fec0003800000 */
.L_x_16:
[----:B------:R-:W-:Y:S01]  /*12c0*/  ULDC UR4, c[0x0][0x580] ;  /* 0x0001600000047ab9 */ /* 0x000fe20000000800 */
[----:B------:R-:W-:Y:S02]  /*12d0*/  IMAD.MOV.U32 R56, RZ, RZ, 0x1 ;  /* 0x00000001ff387424 */ /* 0x000fe400078e00ff */
[----:B------:R-:W-:-:S07]  /*12e0*/  IMAD.U32 R57, RZ, RZ, UR4 ;  /* 0x00000004ff397e24 */ /* 0x000fce000f8e00ff */
.L_x_15:
[----:B------:R-:W-:Y:S02]  /*12f0*/  ULDC.64 UR4, c[0x0][0x5b0] ;  /* 0x00016c0000047ab9 */ /* 0x000fe40000000a00 */
[----:B------:R-:W-:-:S04]  /*1300*/  ISETP.NE.U32.AND P0, PT, RZ, UR4, PT ;  /* 0x00000004ff007c0c */ /* 0x000fc8000bf05070 */
[----:B------:R-:W-:-:S13]  /*1310*/  ISETP.NE.AND.EX P0, PT, RZ, UR5, PT, P0 ;  /* 0x00000005ff007c0c */ /* 0x000fda000bf05300 */
[----:B------:R-:W-:Y:S05]  /*1320*/  @P0 BRA `(.L_x_17) ;  /* 0x0000000000240947 */ /* 0x000fea0003800000 */
[----:B------:R-:W-:Y:S02]  /*1330*/  ULDC.64 UR4, c[0x0][0x5a8] ;  /* 0x00016a0000047ab9 */ /* 0x000fe40000000a00 */
[----:B------:R-:W-:-:S04]  /*1340*/  ISETP.NE.U32.AND P0, PT, RZ, UR4, PT ;  /* 0x00000004ff007c0c */ /* 0x000fc8000bf05070 */
[----:B------:R-:W-:-:S13]  /*1350*/  ISETP.NE.AND.EX P0, PT, RZ, UR5, PT, P0 ;  /* 0x00000005ff007c0c */ /* 0x000fda000bf05300 */
[----:B------:R-:W-:Y:S05]  /*1360*/  @!P0 BRA `(.L_x_18) ;  /* 0x00000000000c8947 */ /* 0x000fea0003800000 */
[----:B------:R-:W2:Y:S02]  /*1370*/  LDC.64 R58, c[0x0][0x5a8] ;  /* 0x00016a00ff3a7b82 */ /* 0x000ea40000000a00 */
[----:B--2---:R2:W5:Y:S01]  /*1380*/  LDG.E R58, desc[UR54][R58.64] ;  /* 0x000000363a3a7981 */ /* 0x004562000c1e1900 */
[----:B------:R-:W-:Y:S05]  /*1390*/  BRA `(.L_x_17) ;  /* 0x0000000000087947 */ /* 0x000fea0003800000 */
.L_x_18:
[----:B------:R-:W-:Y:S02]  /*13a0*/  ULDC UR4, c[0x0][0x5a0] ;  /* 0x0001680000047ab9 */ /* 0x000fe40000000800 */
[----:B------:R-:W-:-:S07]  /*13b0*/  IMAD.U32 R58, RZ, RZ, UR4 ;  /* 0x00000004ff3a7e24 */ /* 0x000fce000f8e00ff */
.L_x_17:
[----:B------:R-:W-:Y:S01]  /*13c0*/  LOP3.LUT P2, RZ, R0, 0xff, RZ, 0xc0, !PT ;  /* 0x000000ff00ff7812 */ /* 0x000fe2000784c0ff */
[----:B------:R-:W-:Y:S01]  /*13d0*/  UMOV UR38, URZ ;  /* 0x0000003f00267c82 */ /* 0x000fe20008000000 */
[----:B------:R-:W-:-:S11]  /*13e0*/  PLOP3.LUT P0, PT, PT, PT, PT, 0x80, 0x0 ;  /* 0x000000000000781c */ /* 0x000fd60003f0f070 */
[----:B------:R-:W-:Y:S05]  /*13f0*/  @!P2 BRA `(.L_x_19) ;  /* 0x0000002800e0a947 */ /* 0x000fea0003800000 */
[----:B------:R-:W-:Y:S01]  /*1400*/  ULDC UR4, c[0x0][0x28c] ;  /* 0x0000a30000047ab9 */ /* 0x000fe20000000800 */
[----:B------:R-:W-:Y:S01]  /*1410*/  LOP3.LUT R64, R22, 0x1, RZ, 0xfc, !PT ;  /* 0x0000000116407812 */ /* 0x000fe200078efcff */
[----:B------:R-:W-:Y:S01]  /*1420*/  UIADD3 UR4, UR4, 0x3f, URZ ;  /* 0x0000003f04047890 */ /* 0x000fe2000fffe03f */
[----:B------:R-:W-:Y:S01]  /*1430*/  LOP3.LUT R65, R19, 0x1, RZ, 0xfc, !PT ;  /* 0x0000000113417812 */ /* 0x000fe200078efcff */
[----:B------:R-:W-:Y:S01]  /*1440*/  ULDC.64 UR56, c[0x0][0x198] ;  /* 0x0000660000387ab9 */ /* 0x000fe20000000a00 */
[----:B------:R-:W-:Y:S01]  /*1450*/  UMOV UR49, 0x1 ;  /* 0x0000000100317882 */ /* 0x000fe20000000000 */
[----:B------:R-:W-:Y:S01]  /*1460*/  USHF.R.S32.HI UR5, URZ, 0x1f, UR4 ;  /* 0x0000001f3f057899 */ /* 0x000fe20008011404 */
[----:B------:R-:W-:Y:S01]  /*1470*/  UMOV UR39, URZ ;  /* 0x0000003f00277c82 */ /* 0x000fe20008000000 */
[----:B------:R-:W-:Y:S02]  /*1480*/  UMOV UR40, URZ ;  /* 0x0000003f00287c82 */ /* 0x000fe40008000000 */
[----:B------:R-:W-:Y:S01]  /*1490*/  ULEA.HI UR5, UR5, UR4, URZ, 0x6 ;  /* 0x0000000405057291 */ /* 0x000fe2000f8f303f */
[----:B------:R-:W-:Y:S01]  /*14a0*/  UMOV UR43, URZ ;  /* 0x0000003f002b7c82 */ /* 0x000fe20008000000 */
[----:B------:R-:W-:-:S02]  /*14b0*/  UMOV UR38, URZ ;  /* 0x0000003f00267c82 */ /* 0x000fc40008000000 */
[----:B------:R-:W-:Y:S01]  /*14c0*/  USHF.R.S32.HI UR50, URZ, 0x6, UR5 ;  /* 0x000000063f327899 */ /* 0x000fe20008011405 */
[----:B------:R-:W-:-:S11]  /*14d0*/  UMOV UR48, URZ ;  /* 0x0000003f00307c82 */ /* 0x000fd60008000000 */
.L_x_73:
[----:B------:R-:W-:Y:S01]  /*14e0*/  LOP3.LUT R0, R18, 0x80, RZ, 0xc0, !PT ;  /* 0x0000008012007812 */ /* 0x000fe200078ec0ff */
[----:B------:R-:W3:Y:S01]  /*14f0*/  S2UR UR51, SR_CgaCtaId ;  /* 0x00000000003379c3 */ /* 0x000ee20000008800 */
[----:B------:R-:W-:Y:S02]  /*1500*/  UMOV UR52, 0x400 ;  /* 0x0000040000347882 */ /* 0x000fe40000000000 */
[----:B------:R-:W-:-:S06]  /*1510*/  SHF.R.U32.HI R0, RZ, 0x7, R0 ;  /* 0x00000007ff007819 */ /* 0x000fcc0000011600 */
[----:B------:R-:W4:Y:S01]  /*1520*/  SHFL.IDX PT, R0, R0, RZ, 0x1f ;  /* 0x00001fff00007589 */ /* 0x000f2200000e0000 */
[----:B---3--:R-:W-:Y:S01]  /*1530*/  ULEA UR52, UR51, UR52, 0x18 ;  /* 0x0000003433347291 */ /* 0x008fe2000f8ec03f */
[----:B----4-:R-:W-:-:S13]  /*1540*/  R2UR UR4, R0 ;  /* 0x00000000000472ca */ /* 0x010fda00000e0000 */
[----:B------:R-:W-:-:S04]  /*1550*/  ULEA.HI UR5, UR4, UR4, URZ, 0x1 ;  /* 0x0000000404057291 */ /* 0x000fc8000f8f083f */
[----:B------:R-:W-:-:S04]  /*1560*/  ULOP3.LUT UR5, UR5, 0x7fffe, URZ, 0xc0, !UPT ;  /* 0x0007fffe05057892 */ /* 0x000fc8000f8ec03f */
[----:B------:R-:W-:-:S03]  /*1570*/  UIADD3 UR5, UR4, -UR5, URZ ;  /* 0x8000000504057290 */ /* 0x000fc6000fffe03f */
[----:B------:R-:W-:Y:S01]  /*1580*/  ULDC UR4, c[0x0][0x28c] ;  /* 0x0000a30000047ab9 */ /* 0x000fe20000000800 */
[----:B------:R-:W-:Y:S01]  /*1590*/  ULEA UR5, UR5, UR52, 0xd ;  /* 0x0000003405057291 */ /* 0x000fe2000f8e683f */
[----:B------:R-:W-:-:S03]  /*15a0*/  ISETP.LT.AND P0, PT, RZ, UR4, PT ;  /* 0x00000004ff007c0c */ /* 0x000fc6000bf01270 */
[----:B------:R-:W-:-:S04]  /*15b0*/  UIADD3 UR5, UR5, 0x6400, URZ ;  /* 0x0000640005057890 */ /* 0x000fc8000fffe03f */
[----:B------:R-:W-:-:S04]  /*15c0*/  USHF.R.U32.HI UR5, URZ, 0x4, UR5 ;  /* 0x000000043f057899 */ /* 0x000fc80008011605 */
[----:B------:R-:W-:Y:S02]  /*15d0*/  ULOP3.LUT UR44, UR5, 0x3fff, URZ, 0xc0, !UPT ;  /* 0x00003fff052c7892 */ /* 0x000fe4000f8ec03f */
[----:B-1----:R-:W-:Y:S10]  /*15e0*/  @P0 BRA `(.L_x_20) ;  /* 0x0000000000400947 */ /* 0x002ff40003800000 */
[----:B------:R-:W-:Y:S01]  /*15f0*/  MOV R0, 0x0 ;  /* 0x0000000000007802 */ /* 0x000fe20000000f00 */
[----:B------:R-:W-:Y:S01]  /*1600*/  ULDC.64 UR4, c[0x4][0x70] ;  /* 0x01001c0000047ab9 */ /* 0x000fe20000000a00 */
[----:B------:R-:W-:Y:S01]  /*1610*/  ULDC.64 UR6, c[0x4][0x8] ;  /* 0x0100020000067ab9 */ /* 0x000fe20000000a00 */
[----:B-1----:R-:W-:Y:S01]  /*1620*/  IMAD.U32 R4, RZ, RZ, UR4 ;  /* 0x00000004ff047e24 */ /* 0x002fe2000f8e00ff */
[----:B------:R1:W3:Y:S01]  /*1630*/  LDC.64 R14, c[0x4][R0] ;  /* 0x01000000000e7b82 */ /* 0x0002e20000000a00 */
[----:B------:R-:W-:Y:S01]  /*1640*/  IMAD.U32 R5, RZ, RZ, UR5 ;  /* 0x00000005ff057e24 */ /* 0x000fe2000f8e00ff */
[----:B------:R-:W-:Y:S01]  /*1650*/  ULDC.64 UR4, c[0x4][0x78] ;  /* 0x01001e0000047ab9 */ /* 0x000fe20000000a00 */
[----:B------:R-:W-:Y:S02]  /*1660*/  IMAD.U32 R10, RZ, RZ, UR6 ;  /* 0x00000006ff0a7e24 */ /* 0x000fe4000f8e00ff */
[----:B------:R-:W-:Y:S02]  /*1670*/  IMAD.U32 R6, RZ, RZ, UR4 ;  /* 0x00000004ff067e24 */ /* 0x000fe4000f8e00ff */
[----:B------:R-:W-:-:S02]  /*1680*/  IMAD.U32 R7, RZ, RZ, UR5 ;  /* 0x00000005ff077e24 */ /* 0x000fc4000f8e00ff */
[----:B------:R-:W-:Y:S02]  /*1690*/  IMAD.U32 R11, RZ, RZ, UR7 ;  /* 0x00000007ff0b7e24 */ /* 0x000fe4000f8e00ff */
[----:B------:R-:W-:Y:S02]  /*16a0*/  IMAD.MOV.U32 R8, RZ, RZ, 0x1e1 ;  /* 0x000001e1ff087424 */ /* 0x000fe400078e00ff */
[----:B------:R-:W-:Y:S02]  /*16b0*/  IMAD.MOV.U32 R12, RZ, RZ, 0x1 ;  /* 0x00000001ff0c7424 */ /* 0x000fe400078e00ff */
[----:B-1----:R-:W-:-:S07]  /*16c0*/  IMAD.MOV.U32 R13, RZ, RZ, RZ ;  /* 0x000000ffff0d7224 */ /* 0x002fce00078e00ff */
[----:B------:R-:W-:-:S07]  /*16d0*/  LEPC R20, `(.L_x_20) ;  /* 0x000000001014794e */ /* 0x000fce0000000000 */
[----:B--23-5:R-:W-:Y:S05]  /*16e0*/  CALL.ABS.NOINC R14 ;  /* 0x000000000e007343 */ /* 0x02cfea0003c00000 */
.L_x_20:
[----:B------:R-:W-:-:S13]  /*16f0*/  ISETP.NE.AND P0, PT, R64, 0x3, PT ;  /* 0x000000034000780c */ /* 0x000fda0003f05270 */
[----:B------:R-:W-:Y:S05]  /*1700*/  @!P0 BRA `(.L_x_21) ;  /* 0x0000000000048947 */ /* 0x000fea0003800000 */
[----:B------:R-:W-:Y:S01]  /*1710*/  BPT.TRAP 0x1 ;  /* 0x000000040000795c */ /* 0x000fe20000300000 */
.L_x_21:
[----:B------:R-:W-:Y:S02]  /*1720*/  IMAD.U32 R3, RZ, RZ, UR43 ;  /* 0x0000002bff037e24 */ /* 0x000fe4000f8e00ff */
[----:B------:R-:W-:-:S03]  /*1730*/  IMAD.U32 R0, RZ, RZ, UR40 ;  /* 0x00000028ff007e24 */ /* 0x000fc6000f8e00ff */
[----:B------:R-:W-:Y:S02]  /*1740*/  LEA R3, R3, UR52, 0x3 ;  /* 0x0000003403037c11 */ /* 0x000fe4000f8e18ff */
[----:B------:R-:W-:-:S04]  /*1750*/  SHF.L.U32 R0, R0, 0x1f, RZ ;  /* 0x0000001f00007819 */ /* 0x000fc800000006ff */
[----:B------:R3:W4:Y:S01]  /*1760*/  SYNCS.PHASECHK.TRANS64.TRYWAIT P1, [R3+URZ], R0 ;  /* 0x00000000030075a7 */ /* 0x000722000802017f */
[----:B------:R-:W-:Y:S05]  /*1770*/  @!P0 BRA `(.L_x_22) ;  /* 0x0000000000048947 */ /* 0x000fea0003800000 */
[----:B------:R-:W-:Y:S01]  /*1780*/  BPT.TRAP 0x1 ;  /* 0x000000040000795c */ /* 0x000fe20000300000 */
.L_x_22:
[----:B----4-:R-:W-:Y:S05]  /*1790*/  @P1 BRA `(.L_x_23) ;  /* 0x0000000000081947 */ /* 0x010fea0003800000 */
[----:B------:R-:W4:Y:S02]  /*17a0*/  SYNCS.PHASECHK.TRANS64.TRYWAIT P1, [R3+URZ], R0 ;  /* 0x00000000030075a7 */ /* 0x000f24000802017f */
[----:B----4-:R-:W-:Y:S05]  /*17b0*/  @!P1 BRA `(.L_x_24) ;  /* 0x0000005000e49947 */ /* 0x010fea0003800000 */
.L_x_23:
[----:B------:R-:W-:-:S04]  /*17c0*/  UISETP.LT.AND UP0, UPT, UR50, 0x1, UPT ;  /* 0x000000013200788c */ /* 0x000fc8000bf01270 */
[----:B------:R-:W-:-:S06]  /*17d0*/  USEL UR4, UR50, 0x1, UP0 ;  /* 0x0000000132047887 */ /* 0x000fcc0008000000 */
[----:B---34-:R-:W-:Y:S01]  /*17e0*/  IMAD.U32 R0, RZ, RZ, UR4 ;  /* 0x00000004ff007e24 */ /* 0x018fe2000f8e00ff */
[----:B------:R-:W-:Y:S05]  /*17f0*/  WARPSYNC.ALL ;  /* 0x0000000000007948 */ /* 0x000fea0003800000 */
[----:B------:R-:W-:-:S04]  /*1800*/  IADD3 R0, -R0, UR50, RZ ;  /* 0x0000003200007c10 */ /* 0x000fc8000fffe1ff */
[----:B------:R-:W-:Y:S01]  /*1810*/  ISETP.GE.AND P1, PT, R0, 0x1, PT ;  /* 0x000000010000780c */ /* 0x000fe20003f26270 */
[----:B------:R-:W-:Y:S01]  /*1820*/  UIADD3 UR4, UR52, 0x26400, URZ ;  /* 0x0002640034047890 */ /* 0x000fe2000fffe03f */
[----:B------:R-:W-:Y:S01]  /*1830*/  WARPGROUP.ARRIVE ;  /* 0x00000000000079c5 */ /* 0x000fe20000000000 */
[----:B------:R-:W-:Y:S02]  /*1840*/  ULOP3.LUT UR8, UR44, 0x10000, URZ, 0xfc, !UPT ;  /* 0x000100002c087892 */ /* 0x000fe4000f8efc3f */
[----:B------:R-:W-:Y:S02]  /*1850*/  USHF.R.U32.HI UR4, URZ, 0x4, UR4 ;  /* 0x000000043f047899 */ /* 0x000fe40008011604 */
[----:B------:R-:W-:Y:S02]  /*1860*/  ULEA UR10, UR43, UR8, 0xa ;  /* 0x000000082b0a7291 */ /* 0x000fe4000f8e503f */
[----:B------:R-:W-:Y:S01]  /*1870*/  ULOP3.LUT UR4, UR4, 0x3fff, URZ, 0xc0, !UPT ;  /* 0x00003fff04047892 */ /* 0x000fe2000f8ec03f */
[----:B------:R-:W-:Y:S01]  /*1880*/  UMOV UR5, 0x40000040 ;  /* 0x4000004000057882 */ /* 0x000fe20000000000 */
[----:B------:R-:W-:-:S02]  /*1890*/  UMOV UR7, 0x40000040 ;  /* 0x4000004000077882 */ /* 0x000fc40000000000 */
[----:B------:R-:W-:-:S03]  /*18a0*/  ULOP3.LUT UR9, UR4, 0x10000, URZ, 0xfc, !UPT ;  /* 0x0001000004097892 */ /* 0x000fc6000f8efc3f */
[----:B------:R-:W-:Y:S01]  /*18b0*/  UMOV UR4, UR10 ;  /* 0x0000000a00047c82 */ /* 0x000fe20008000000 */
[----:B------:R-:W-:-:S07]  /*18c0*/  ULEA UR11, UR43, UR9, 0x9 ;  /* 0x000000092b0b7291 */ /* 0x000fce000f8e483f */
[----:B------:R-:W-:Y:S02]  /*18d0*/  UMOV UR6, UR11 ;  /* 0x0000000b00067c82 */ /* 0x000fe40008000000 */
[----:B------:R-:W-:Y:S01]  /*18e0*/  HGMMA.64x64x16.F32 R24, gdesc[UR4], RZ, !UPT, gsb0 ;  /* 0x00e00000041879f0 */ /* 0x000fe2000c0008ff */
[----:B------:R-:W-:Y:S02]  /*18f0*/  UIADD3 UR4, UR10, 0x2, URZ ;  /* 0x000000020a047890 */ /* 0x000fe4000fffe03f */
[----:B------:R-:W-:Y:S01]  /*1900*/  UIADD3 UR6, UR11, 0x2, URZ ;  /* 0x000000020b067890 */ /* 0x000fe2000fffe03f */
[----:B------:R-:W-:Y:S01]  /*1910*/  UMOV UR5, 0x40000040 ;  /* 0x4000004000057882 */ /* 0x000fe20000000000 */
[----:B------:R-:W-:Y:S01]  /*1920*/  UMOV UR7, 0x40000040 ;  /* 0x4000004000077882 */ /* 0x000fe20000000000 */
[----:B------:R-:W-:Y:S02]  /*1930*/  WARPGROUP.DEPBAR.LE gsb0, 0x0 ;  /* 0x00008000000079c5 */ /* 0x000fe40000010000 */
[----:B------:R-:W-:-:S06]  /*1940*/  WARPGROUP.ARRIVE ;  /* 0x00000000000079c5 */ /* 0x000fcc0000000000 */
[----:B------:R-:W-:Y:S01]  /*1950*/  HGMMA.64x64x16.F32 R24, gdesc[UR4], R24, gsb0 ;  /* 0x00e00000041879f0 */ /* 0x000fe20008000818 */
        /* <DEDUP_REMOVED lines=13> */
[----:B------:R-:W-:Y:S03]  /*1a30*/  HGMMA.64x64x16.F32 R24, gdesc[UR4], R24, gsb0 ;  /* 0x00e00000041879f0 */ /* 0x000fe60008000818 */
[----:B------:R-:W-:Y:S02]  /*1a40*/  WARPGROUP.DEPBAR.LE gsb0, 0x0 ;  /* 0x00008000000079c5 */ /* 0x000fe40000010000 */
[----:B------:R-:W-:Y:S05]  /*1a50*/  @!P1 BRA `(.L_x_25) ;  /* 0x00000004000c9947 */ /* 0x000fea0003800000 */
[----:B------:R-:W-:Y:S02]  /*1a60*/  UIADD3 UR4, UR43, 0x1, URZ ;  /* 0x000000012b047890 */ /* 0x000fe4000fffe03f */
[----:B------:R-:W-:Y:S02]  /*1a70*/  UMOV UR11, UR43 ;  /* 0x0000002b000b7c82 */ /* 0x000fe40008000000 */
[----:B------:R-:W-:-:S04]  /*1a80*/  UISETP.NE.AND UP0, UPT, UR4, 0x8, UPT ;  /* 0x000000080400788c */ /* 0x000fc8000bf05270 */
[----:B------:R-:W-:Y:S02]  /*1a90*/  USEL UR5, URZ, 0x1, UP0 ;  /* 0x000000013f057887 */ /* 0x000fe40008000000 */
[----:B------:R-:W-:Y:S02]  /*1aa0*/  USEL UR10, UR4, URZ, UP0 ;  /* 0x0000003f040a7287 */ /* 0x000fe40008000000 */
[----:B------:R-:W-:-:S06]  /*1ab0*/  ULOP3.LUT UR5, UR40, UR5, URZ, 0x3c, !UPT ;  /* 0x0000000528057292 */ /* 0x000fcc000f8e3c3f */
[----:B-1----:R-:W-:-:S07]  /*1ac0*/  IMAD.U32 R5, RZ, RZ, UR5 ;  /* 0x00000005ff057e24 */ /* 0x002fce000f8e00ff */
.L_x_32:
[----:B-1-3--:R-:W-:Y:S05]  /*1ad0*/  @!P0 BRA `(.L_x_26) ;  /* 0x0000000000048947 */ /* 0x00afea0003800000 */
[----:B------:R-:W-:Y:S01]  /*1ae0*/  BPT.TRAP 0x1 ;  /* 0x000000040000795c */ /* 0x000fe20000300000 */
.L_x_26:
[----:B------:R-:W-:Y:S01]  /*1af0*/  ULEA UR4, UR10, UR52, 0x3 ;  /* 0x000000340a047291 */ /* 0x000fe2000f8e183f */
[----:B------:R-:W-:-:S08]  /*1b00*/  SHF.L.U32 R3, R5, 0x1f, RZ ;  /* 0x0000001f05037819 */ /* 0x000fd000000006ff */
[----:B------:R1:W3:Y:S01]  /*1b10*/  SYNCS.PHASECHK.TRANS64.TRYWAIT P1, [UR4], R3 ;  /* 0x00000003ff0075a7 */ /* 0x0002e20008020144 */
[----:B------:R-:W-:Y:S05]  /*1b20*/  @!P0 BRA `(.L_x_27) ;  /* 0x0000000000048947 */ /* 0x000fea0003800000 */
[----:B------:R-:W-:Y:S01]  /*1b30*/  BPT.TRAP 0x1 ;  /* 0x000000040000795c */ /* 0x000fe20000300000 */
.L_x_27:
[----:B---3--:R-:W-:Y:S05]  /*1b40*/  @P1 BRA `(.L_x_28) ;  /* 0x0000000000081947 */ /* 0x008fea0003800000 */
[----:B------:R-:W3:Y:S02]  /*1b50*/  SYNCS.PHASECHK.TRANS64.TRYWAIT P1, [UR4], R3 ;  /* 0x00000003ff0075a7 */ /* 0x000ee40008020144 */
[----:B---3--:R-:W-:Y:S05]  /*1b60*/  @!P1 BRA `(.L_x_29) ;  /* 0x00000050000c9947 */ /* 0x008fea0003800000 */
.L_x_28:
[----:B------:R-:W-:Y:S01]  /*1b70*/  ULEA UR12, UR10, UR8, 0xa ;  /* 0x000000080a0c7291 */ /* 0x000fe2000f8e503f */
[----:B------:R-:W-:Y:S01]  /*1b80*/  WARPGROUP.ARRIVE ;  /* 0x00000000000079c5 */ /* 0x000fe20000000000 */
[----:B------:R-:W-:Y:S01]  /*1b90*/  ULEA UR13, UR10, UR9, 0x9 ;  /* 0x000000090a0d7291 */ /* 0x000fe2000f8e483f */
[----:B------:R-:W-:Y:S01]  /*1ba0*/  UMOV UR5, 0x40000040 ;  /* 0x4000004000057882 */ /* 0x000fe20000000000 */
[----:B------:R-:W-:-:S03]  /*1bb0*/  UMOV UR7, 0x40000040 ;  /* 0x4000004000077882 */ /* 0x000fc60000000000 */
[----:B------:R-:W-:Y:S02]  /*1bc0*/  UMOV UR4, UR12 ;  /* 0x0000000c00047c82 */ /* 0x000fe40008000000 */
[----:B------:R-:W-:Y:S02]  /*1bd0*/  UMOV UR6, UR13 ;  /* 0x0000000d00067c82 */ /* 0x000fe40008000000 */
[----:B------:R-:W-:Y:S01]  /*1be0*/  HGMMA.64x64x16.F32 R24, gdesc[UR4], R24, gsb0 ;  /* 0x00e00000041879f0 */ /* 0x000fe20008000818 */
[----:B------:R-:W-:Y:S02]  /*1bf0*/  UIADD3 UR4, UR12, 0x2, URZ ;  /* 0x000000020c047890 */ /* 0x000fe4000fffe03f */
[----:B------:R-:W-:Y:S01]  /*1c00*/  UIADD3 UR6, UR13, 0x2, URZ ;  /* 0x000000020d067890 */ /* 0x000fe2000fffe03f */
[----:B------:R-:W-:Y:S01]  /*1c10*/  UMOV UR5, 0x40000040 ;  /* 0x4000004000057882 */ /* 0x000fe20000000000 */
[----:B------:R-:W-:Y:S01]  /*1c20*/  UMOV UR7, 0x40000040 ;  /* 0x4000004000077882 */ /* 0x000fe20000000000 */
[----:B------:R-:W-:-:S02]  /*1c30*/  WARPGROUP.DEPBAR.LE gsb0, 0x0 ;  /* 0x00008000000079c5 */ /* 0x000fc40000010000 */
        /* <DEDUP_REMOVED lines=18> */
[----:B------:R-:W-:Y:S01]  /*1d60*/  BPT.TRAP 0x1 ;  /* 0x000000040000795c */ /* 0x000fe20000300000 */
.L_x_30:
[----:B------:R-:W-:Y:S01]  /*1d70*/  ULEA UR4, UR11, UR52, 0x3 ;  /* 0x000000340b047291 */ /* 0x000fe2000f8e183f */
[----:B------:R-:W-:-:S03]  /*1d80*/  ISETP.GT.U32.AND P1, PT, R22, 0x1, PT ;  /* 0x000000011600780c */ /* 0x000fc60003f24070 */
[----:B------:R-:W-:-:S04]  /*1d90*/  UIADD3 UR4, UR4, 0x40, URZ ;  /* 0x0000004004047890 */ /* 0x000fc8000fffe03f */
[----:B------:R-:W-:-:S09]  /*1da0*/  UPRMT UR4, URZ, 0x654, UR4 ;  /* 0x000006543f047896 */ /* 0x000fd20008000004 */
[----:B------:R-:W-:Y:S01]  /*1db0*/  SYNCS.ARRIVE.TRANS64.RED.A1T0 RZ, [UR4], RZ ;  /* 0x000000ffffff79a7 */ /* 0x000fe20008100404 */
[----:B------:R-:W-:Y:S05]  /*1dc0*/  @P1 BRA `(.L_x_31) ;  /* 0x0000000000041947 */ /* 0x000fea0003800000 */
[----:B------:R-:W-:Y:S01]  /*1dd0*/  BPT.TRAP 0x1 ;  /* 0x000000040000795c */ /* 0x000fe20000300000 */
.L_x_31:
[----:B------:R-:W-:Y:S01]  /*1de0*/  UIADD3 UR10, UR10, 0x1, URZ ;  /* 0x000000010a0a7890 */ /* 0x000fe2000fffe03f */
[C---:B------:R-:W-:Y:S01]  /*1df0*/  ISETP.GT.AND P1, PT, R0.reuse, 0x1, PT ;  /* 0x000000010000780c */ /* 0x040fe20003f24270 */
[----:B------:R-:W-:Y:S01]  /*1e00*/  UIADD3 UR11, UR11, 0x1, URZ ;  /* 0x000000010b0b7890 */ /* 0x000fe2000fffe03f */
[----:B------:R-:W-:Y:S01]  /*1e10*/  VIADD R0, R0, 0xffffffff ;  /* 0xffffffff00007836 */ /* 0x000fe20000000000 */
[----:B------:R-:W-:Y:S02]  /*1e20*/  UISETP.NE.AND UP0, UPT, UR10, 0x8, UPT ;  /* 0x000000080a00788c */ /* 0x000fe4000bf05270 */
[----:B------:R-:W-:Y:S02]  /*1e30*/  UISETP.NE.AND UP1, UPT, UR11, 0x8, UPT ;  /* 0x000000080b00788c */ /* 0x000fe4000bf25270 */
[----:B------:R-:W-:Y:S02]  /*1e40*/  USEL UR4, URZ, 0x1, UP0 ;  /* 0x000000013f047887 */ /* 0x000fe40008000000 */
[----:B------:R-:W-:-:S02]  /*1e50*/  USEL UR10, UR10, URZ, UP0 ;  /* 0x0000003f0a0a7287 */ /* 0x000fc40008000000 */
[----:B------:R-:W-:Y:S02]  /*1e60*/  USEL UR11, UR11, URZ, UP1 ;  /* 0x0000003f0b0b7287 */ /* 0x000fe40008800000 */
[----:B------:R-:W-:Y:S01]  /*1e70*/  LOP3.LUT R5, R5, UR4, RZ, 0x3c, !PT ;  /* 0x0000000405057c12 */ /* 0x000fe2000f8e3cff */
[----:B------:R-:W-:Y:S09]  /*1e80*/  @P1 BRA `(.L_x_32) ;  /* 0xfffffffc00101947 */ /* 0x000ff2000383ffff */
.L_x_25:
[----:B------:R-:W4:Y:S02]  /*1e90*/  LDC R0, c[0x0][0x28c] ;  /* 0x0000a300ff007b82 */ /* 0x000f240000000800 */
[----:B----4-:R-:W-:-:S13]  /*1ea0*/  ISETP.GE.AND P1, PT, R0, 0x1, PT ;  /* 0x000000010000780c */ /* 0x010fda0003f26270 */
[----:B------:R-:W-:Y:S05]  /*1eb0*/  @!P1 BRA `(.L_x_33) ;  /* 0x0000000000349947 */ /* 0x000fea0003800000 */
[----:B------:R-:W-:Y:S05]  /*1ec0*/  @!P0 BRA `(.L_x_34) ;  /* 0x0000000000048947 */ /* 0x000fea0003800000 */
[----:B------:R-:W-:Y:S01]  /*1ed0*/  BPT.TRAP 0x1 ;  /* 0x000000040000795c */ /* 0x000fe20000300000 */
.L_x_34:
[----:B------:R-:W-:Y:S01]  /*1ee0*/  UISETP.LT.AND UP0, UPT, UR50, 0x1, UPT ;  /* 0x000000013200788c */ /* 0x000fe2000bf01270 */
[----:B------:R-:W-:-:S03]  /*1ef0*/  ISETP.GT.U32.AND P0, PT, R22, 0x1, PT ;  /* 0x000000011600780c */ /* 0x000fc60003f04070 */
[----:B------:R-:W-:-:S04]  /*1f00*/  USEL UR4, UR50, 0x1, UP0 ;  /* 0x0000000132047887 */ /* 0x000fc80008000000 */
[----:B------:R-:W-:-:S04]  /*1f10*/  UIADD3 UR4, UR43, UR50, -UR4 ;  /* 0x000000322b047290 */ /* 0x000fc8000fffe804 */
[----:B------:R-:W-:-:S04]  /*1f20*/  USHF.L.U32 UR4, UR4, 0x3, URZ ;  /* 0x0000000304047899 */ /* 0x000fc8000800063f */
[----:B------:R-:W-:-:S04]  /*1f30*/  ULOP3.LUT UR4, UR4, 0x38, URZ, 0xc0, !UPT ;  /* 0x0000003804047892 */ /* 0x000fc8000f8ec03f */
[----:B------:R-:W-:-:S04]  /*1f40*/  UIADD3 UR4, UR52, 0x40, UR4 ;  /* 0x0000004034047890 */ /* 0x000fc8000fffe004 */
[----:B------:R-:W-:-:S09]  /*1f50*/  UPRMT UR4, URZ, 0x654, UR4 ;  /* 0x000006543f047896 */ /* 0x000fd20008000004 */
[----:B------:R-:W-:Y:S01]  /*1f60*/  SYNCS.ARRIVE.TRANS64.RED.A1T0 RZ, [UR4], RZ ;  /* 0x000000ffffff79a7 */ /* 0x000fe20008100404 */
[----:B------:R-:W-:Y:S05]  /*1f70*/  @P0 BRA `(.L_x_33) ;  /* 0x0000000000040947 */ /* 0x000fea0003800000 */
[----:B------:R-:W-:Y:S01]  /*1f80*/  BPT.TRAP 0x1 ;  /* 0x000000040000795c */ /* 0x000fe20000300000 */
.L_x_33:
[----:B------:R-:W-:Y:S01]  /*1f90*/  UIADD3 UR4, UR52, 0x200, URZ ;  /* 0x0000020034047890 */ /* 0x000fe2000fffe03f */
[----:B------:R-:W-:Y:S02]  /*1fa0*/  R2UR UR46, R23 ;  /* 0x00000000172e72ca */ /* 0x000fe400000e0000 */
[----:B------:R-:W-:Y:S01]  /*1fb0*/  R2UR UR45, R60 ;  /* 0x000000003c2d72ca */ /* 0x000fe200000e0000 */
[----:B------:R-:W-:-:S06]  /*1fc0*/  ULOP3.LUT UP0, URZ, UR4, 0x1bf, URZ, 0xc0, !UPT ;  /* 0x000001bf043f7892 */ /* 0x000fcc000f80c03f */
[----:B------:R-:W-:-:S04]  /*1fd0*/  PLOP3.LUT P0, PT, PT, PT, UP0, 0x80, 0x0 ;  /* 0x000000000000781c */ /* 0x000fc80003f0f008 */
[----:B------:R-:W-:Y:S02]  /*1fe0*/  USHF.L.U32 UR46, UR46, 0x7, URZ ;  /* 0x000000072e2e7899 */ /* 0x000fe4000800063f */
[----:B------:R-:W-:-:S07]  /*1ff0*/  USHF.L.U32 UR45, UR45, 0x6, URZ ;  /* 0x000000062d2d7899 */ /* 0x000fce000800063f */
[----:B------:R-:W-:Y:S05]  /*2000*/  @!P0 BRA `(.L_x_35) ;  /* 0x00000000007c8947 */ /* 0x000fea0003800000 */
[----:B------:R-:W-:Y:S01]  /*2010*/  MOV R23, 0x0 ;  /* 0x0000000000177802 */ /* 0x000fe20000000f00 */
[----:B------:R-:W-:Y:S01]  /*2020*/  ULDC.64 UR4, c[0x4][0x80] ;  /* 0x0100200000047ab9 */ /* 0x000fe20000000a00 */
[----:B------:R-:W-:Y:S01]  /*2030*/  ULDC.64 UR6, c[0x4][0x10] ;  /* 0x0100040000067ab9 */ /* 0x000fe20000000a00 */
[----:B-1-3--:R-:W-:Y:S01]  /*2040*/  IMAD.U32 R4, RZ, RZ, UR4 ;  /* 0x00000004ff047e24 */ /* 0x00afe2000f8e00ff */
        /* <DEDUP_REMOVED lines=12> */
.L_x_36:
[----:B------:R1:W2:Y:S01]  /*2110*/  LDC.64 R14, c[0x4][R23] ;  /* 0x01000000170e7b82 */ /* 0x0002a20000000a00 */
[----:B------:R-:W-:Y:S01]  /*2120*/  ULDC.64 UR4, c[0x4][0x80] ;  /* 0x0100200000047ab9 */ /* 0x000fe20000000a00 */
[----:B------:R-:W-:Y:S01]  /*2130*/  ULDC.64 UR6, c[0x4][0x10] ;  /* 0x0100040000067ab9 */ /* 0x000fe20000000a00 */
[----:B------:R-:W-:Y:S02]  /*2140*/  IMAD.U32 R4, RZ, RZ, UR4 ;  /* 0x00000004ff047e24 */ /* 0x000fe4000f8e00ff */
        /* <DEDUP_REMOVED lines=10> */
[----:B--2---:R-:W-:Y:S05]  /*21f0*/  CALL.ABS.NOINC R14 ;  /* 0x000000000e007343 */ /* 0x004fea0003c00000 */
.L_x_35:
[----:B------:R-:W-:Y:S02]  /*2200*/  ULDC.64 UR4, c[0x0][0x590] ;  /* 0x0001640000047ab9 */ /* 0x000fe40000000a00 */
[----:B------:R-:W-:Y:S02]  /*2210*/  IMAD.U32 R66, RZ, RZ, UR4 ;  /* 0x00000004ff427e24 */ /* 0x000fe4000f8e00ff */
[----:B------:R-:W-:-:S03]  /*2220*/  IMAD.U32 R67, RZ, RZ, UR5 ;  /* 0x00000005ff437e24 */ /* 0x000fc6000f8e00ff */
[----:B------:R-:W-:-:S04]  /*2230*/  ISETP.NE.U32.AND P2, PT, R66, RZ, PT ;  /* 0x000000ff4200720c */ /* 0x000fc80003f45070 */
[----:B------:R-:W-:-:S13]  /*2240*/  ISETP.NE.AND.EX P2, PT, R67, RZ, PT, P2 ;  /* 0x000000ff4300720c */ /* 0x000fda0003f45320 */
[----:B------:R-:W-:Y:S05]  /*2250*/  @!P2 BRA `(.L_x_37) ;  /* 0x000000000034a947 */ /* 0x000fea0003800000 */
[----:B------:R-:W-:Y:S02]  /*2260*/  ULDC.64 UR4, c[0x0][0x588] ;  /* 0x0001620000047ab9 */ /* 0x000fe40000000a00 */
[----:B------:R-:W-:-:S04]  /*2270*/  ISETP.NE.U32.AND P0, PT, RZ, UR4, PT ;  /* 0x00000004ff007c0c */ /* 0x000fc8000bf05070 */
[----:B------:R-:W-:-:S13]  /*2280*/  ISETP.NE.AND.EX P0, PT, RZ, UR5, PT, P0 ;  /* 0x00000005ff007c0c */ /* 0x000fda000bf05300 */
[----:B------:R-:W-:Y:S05]  /*2290*/  @!P0 BRA `(.L_x_38) ;  /* 0x0000000000188947 */ /* 0x000fea0003800000 */
[----:B-1-3--:R-:W1:Y:S01]  /*22a0*/  LDC.64 R4, c[0x0][0x588] ;  /* 0x00016200ff047b82 */ /* 0x00ae620000000a00 */
[----:B------:R-:W-:-:S04]  /*22b0*/  IMAD R3, R66, UR47, RZ ;  /* 0x0000002f42037c24 */ /* 0x000fc8000f8e02ff */
[----:B-1----:R-:W-:-:S05]  /*22c0*/  IMAD.WIDE R4, R3, 0x4, R4 ;  /* 0x0000000403047825 */ /* 0x002fca00078e0204 */
[----:B-----5:R4:W5:Y:S01]  /*22d0*/  LDG.E R57, desc[UR54][R4.64] ;  /* 0x0000003604397981 */ /* 0x020962000c1e1900 */
[----:B------:R-:W-:Y:S01]  /*22e0*/  IMAD.MOV.U32 R56, RZ, RZ, 0x1 ;  /* 0x00000001ff387424 */ /* 0x000fe200078e00ff */
[----:B------:R-:W-:Y:S06]  /*22f0*/  BRA `(.L_x_37) ;  /* 0x00000000000c7947 */ /* 0x000fec0003800000 */
.L_x_38:
[----:B------:R-:W-:Y:S01]  /*2300*/  ULDC UR4, c[0x0][0x580] ;  /* 0x0001600000047ab9 */ /* 0x000fe20000000800 */
[----:B------:R-:W-:Y:S02]  /*2310*/  IMAD.MOV.U32 R56, RZ, RZ, 0x1 ;  /* 0x00000001ff387424 */ /* 0x000fe400078e00ff */
[----:B-----5:R-:W-:-:S07]  /*2320*/  IMAD.U32 R57, RZ, RZ, UR4 ;  /* 0x00000004ff397e24 */ /* 0x020fce000f8e00ff */
.L_x_37:
[----:B-1-34-:R-:W1:Y:S02]  /*2330*/  LDC.64 R4, c[0x0][0x5b0] ;  /* 0x00016c00ff047b82 */ /* 0x01ae640000000a00 */
[----:B-1----:R-:W-:-:S04]  /*2340*/  ISETP.NE.U32.AND P0, PT, R4, RZ, PT ;  /* 0x000000ff0400720c */ /* 0x002fc80003f05070 */
[----:B------:R-:W-:-:S13]  /*2350*/  ISETP.NE.AND.EX P0, PT, R5, RZ, PT, P0 ;  /* 0x000000ff0500720c */ /* 0x000fda0003f05300 */
[----:B------:R-:W-:Y:S05]  /*2360*/  @!P0 BRA `(.L_x_39) ;  /* 0x00000000002c8947 */ /* 0x000fea0003800000 */
[----:B------:R-:W-:Y:S02]  /*2370*/  ULDC.64 UR4, c[0x0][0x5a8] ;  /* 0x00016a0000047ab9 */ /* 0x000fe40000000a00 */
[----:B------:R-:W-:-:S04]  /*2380*/  ISETP.NE.U32.AND P0, PT, RZ, UR4, PT ;  /* 0x00000004ff007c0c */ /* 0x000fc8000bf05070 */
[----:B------:R-:W-:-:S13]  /*2390*/  ISETP.NE.AND.EX P0, PT, RZ, UR5, PT, P0 ;  /* 0x00000005ff007c0c */ /* 0x000fda000bf05300 */
[----:B------:R-:W-:Y:S05]  /*23a0*/  @!P0 BRA `(.L_x_40) ;  /* 0x0000000000148947 */ /* 0x000fea0003800000 */
[----:B--2--5:R-:W1:Y:S01]  /*23b0*/  LDC.64 R58, c[0x0][0x5a8] ;  /* 0x00016a00ff3a7b82 */ /* 0x024e620000000a00 */
[----:B------:R-:W-:-:S04]  /*23c0*/  IMAD R3, R4, UR47, RZ ;  /* 0x0000002f04037c24 */ /* 0x000fc8000f8e02ff */
[----:B-1----:R-:W-:-:S06]  /*23d0*/  IMAD.WIDE R58, R3, 0x4, R58 ;  /* 0x00000004033a7825 */ /* 0x002fcc00078e023a */
[----:B------:R1:W5:Y:S01]  /*23e0*/  LDG.E R58, desc[UR54][R58.64] ;  /* 0x000000363a3a7981 */ /* 0x000362000c1e1900 */
[----:B------:R-:W-:Y:S05]  /*23f0*/  BRA `(.L_x_39) ;  /* 0x0000000000087947 */ /* 0x000fea0003800000 */
.L_x_40:
[----:B------:R-:W-:Y:S02]  /*2400*/  ULDC UR4, c[0x0][0x5a0] ;  /* 0x0001680000047ab9 */ /* 0x000fe40000000800 */
[----:B-----5:R-:W-:-:S07]  /*2410*/  IMAD.U32 R58, RZ, RZ, UR4 ;  /* 0x00000004ff3a7e24 */ /* 0x020fce000f8e00ff */
.L_x_39:
[----:B------:R-:W-:Y:S01]  /*2420*/  ULDC.64 UR4, c[0x0][0x588] ;  /* 0x0001620000047ab9 */ /* 0x000fe20000000a00 */
[----:B------:R-:W-:Y:S01]  /*2430*/  ISETP.NE.U32.AND P1, PT, R66, RZ, PT ;  /* 0x000000ff4200720c */ /* 0x000fe20003f25070 */
[----:B------:R-:W-:Y:S02]  /*2440*/  UISETP.NE.U32.AND UP0, UPT, UR4, URZ, UPT ;  /* 0x0000003f0400728c */ /* 0x000fe4000bf05070 */
[----:B------:R-:W-:Y:S02]  /*2450*/  ISETP.NE.U32.AND P3, PT, RZ, UR4, PT ;  /* 0x00000004ff007c0c */ /* 0x000fe4000bf65070 */
[----:B------:R-:W-:Y:S01]  /*2460*/  ISETP.NE.AND.EX P5, PT, R67, RZ, PT, P1 ;  /* 0x000000ff4300720c */ /* 0x000fe20003fa5310 */
[----:B------:R-:W-:Y:S02]  /*2470*/  UISETP.NE.AND.EX UP0, UPT, UR5, URZ, UPT, UP0 ;  /* 0x0000003f0500728c */ /* 0x000fe4000bf05300 */
[----:B------:R-:W-:Y:S02]  /*2480*/  ISETP.NE.AND.EX P3, PT, RZ, UR5, PT, P3 ;  /* 0x00000005ff007c0c */ /* 0x000fe4000bf65330 */
[----:B------:R-:W-:-:S02]  /*2490*/  PLOP3.LUT P0, PT, PT, PT, PT, 0x8, 0x0 ;  /* 0x000000000000781c */ /* 0x000fc40003f0e170 */
[----:B------:R-:W-:-:S04]  /*24a0*/  PLOP3.LUT P4, PT, PT, PT, UP0, 0x80, 0x0 ;  /* 0x000000000000781c */ /* 0x000fc80003f8f008 */
[----:B------:R-:W-:-:S05]  /*24b0*/  PLOP3.LUT P4, PT, P4, PT, PT, 0x8, 0x0 ;  /* 0x000000000000781c */ /* 0x000fca000278e170 */
[----:B------:R-:W-:Y:S08]  /*24c0*/  @P3 BRA P5, `(.L_x_41) ;  /* 0x0000000000243947 */ /* 0x000ff00002800000 */
[----:B------:R-:W-:Y:S04]  /*24d0*/  BSSY B0, `(.L_x_41) ;  /* 0x0000008000007945 */ /* 0x000fe80003800000 */
[----:B------:R-:W-:Y:S05]  /*24e0*/  @!P2 BRA `(.L_x_42) ;  /* 0x000000000014a947 */ /* 0x000fea0003800000 */
[----:B------:R-:W-:Y:S02]  /*24f0*/  LOP3.LUT P3, RZ, R56, 0xff, RZ, 0xc0, !PT ;  /* 0x000000ff38ff7812 */ /* 0x000fe4000786c0ff */
[----:B------:R-:W-:-:S11]  /*2500*/  PLOP3.LUT P0, PT, P4, PT, PT, 0x80, 0x0 ;  /* 0x000000000000781c */ /* 0x000fd6000270f070 */
[----:B------:R-:W-:Y:S05]  /*2510*/  @!P3 BRA `(.L_x_43) ;  /* 0x00000000000cb947 */ /* 0x000fea0003800000 */
[----:B-----5:R-:W-:Y:S01]  /*2520*/  FSETP.EQ.AND P0, PT, R57, RZ, PT ;  /* 0x000000ff3900720b */ /* 0x020fe20003f02000 */
[----:B------:R-:W-:-:S12]  /*2530*/  BRA `(.L_x_43) ;  /* 0x0000000000047947 */ /* 0x000fd80003800000 */
.L_x_42:
[----:B-----5:R-:W-:-:S13]  /*2540*/  FSETP.EQ.AND P0, PT, R57, RZ, PT ;  /* 0x000000ff3900720b */ /* 0x020fda0003f02000 */
.L_x_43:
[----:B------:R-:W-:Y:S05]  /*2550*/  BSYNC B0 ;  /* 0x0000000000007941 */ /* 0x000fea0003800000 */
.L_x_41:
[----:B------:R-:W-:Y:S04]  /*2560*/  BSSY B0, `(.L_x_44) ;  /* 0x0000007000007945 */ /* 0x000fe80003800000 */
[----:B------:R-:W-:Y:S05]  /*2570*/  @!P2 BRA `(.L_x_45) ;  /* 0x000000000010a947 */ /* 0x000fea0003800000 */
[----:B------:R-:W-:-:S13]  /*2580*/  LOP3.LUT P2, RZ, R56, 0xff, RZ, 0xc0, !PT ;  /* 0x000000ff38ff7812 */ /* 0x000fda000784c0ff */
[----:B------:R-:W-:Y:S05]  /*2590*/  @!P2 BRA `(.L_x_46) ;  /* 0x00000000000ca947 */ /* 0x000fea0003800000 */
[----:B-----5:R-:W-:Y:S01]  /*25a0*/  FSETP.EQ.AND P4, PT, R57, RZ, PT ;  /* 0x000000ff3900720b */ /* 0x020fe20003f82000 */
[----:B------:R-:W-:-:S12]  /*25b0*/  BRA `(.L_x_46) ;  /* 0x0000000000047947 */ /* 0x000fd80003800000 */
.L_x_45:
[----:B-----5:R-:W-:-:S13]  /*25c0*/  FSETP.EQ.AND P4, PT, R57, RZ, PT ;  /* 0x000000ff3900720b */ /* 0x020fda0003f82000 */
.L_x_46:
[----:B------:R-:W-:Y:S05]  /*25d0*/  BSYNC B0 ;  /* 0x0000000000007941 */ /* 0x000fea0003800000 */
.L_x_44:
[----:B------:R-:W-:Y:S01]  /*25e0*/  ULOP3.LUT UR4, UR49, 0x1, URZ, 0x3c, !UPT ;  /* 0x0000000131047892 */ /* 0x000fe2000f8e3c3f */
[----:B------:R-:W-:Y:S01]  /*25f0*/  BSSY B0, `(.L_x_47) ;  /* 0x0000030000007945 */ /* 0x000fe20003800000 */
[----:B------:R-:W-:Y:S01]  /*2600*/  IMAD.U32 R3, RZ, RZ, UR48 ;  /* 0x00000030ff037e24 */ /* 0x000fe2000f8e00ff */
[----:B------:R-:W-:Y:S02]  /*2610*/  CS2R R10, SRZ ;  /* 0x00000000000a7805 */ /* 0x000fe4000001ff00 */
[----:B------:R-:W-:Y:S02]  /*2620*/  CS2R R8, SRZ ;  /* 0x0000000000087805 */ /* 0x000fe4000001ff00 */
[----:B------:R-:W-:Y:S01]  /*2630*/  CS2R R6, SRZ ;  /* 0x0000000000067805 */ /* 0x000fe2000001ff00 */
[----:B------:R-:W-:Y:S01]  /*2640*/  IMAD.U32 R0, RZ, RZ, UR4 ;  /* 0x00000004ff007e24 */ /* 0x000fe2000f8e00ff */
[----:B------:R-:W-:Y:S01]  /*2650*/  CS2R R4, SRZ ;  /* 0x0000000000047805 */ /* 0x000fe2000001ff00 */
[----:B------:R-:W-:Y:S06]  /*2660*/  @P0 BRA `(.L_x_48) ;  /* 0x0000000000a00947 */ /* 0x000fec0003800000 */
[----:B------:R-:W-:-:S13]  /*2670*/  ISETP.NE.AND P2, PT, R65, 0x3, PT ;  /* 0x000000034100780c */ /* 0x000fda0003f45270 */
[----:B------:R-:W-:Y:S05]  /*2680*/  @!P2 BRA `(.L_x_49) ;  /* 0x000000000004a947 */ /* 0x000fea0003800000 */
[----:B------:R-:W-:Y:S01]  /*2690*/  BPT.TRAP 0x1 ;  /* 0x000000040000795c */ /* 0x000fe20000300000 */
.L_x_49:
[----:B------:R-:W-:Y:S01]  /*26a0*/  IMAD.U32 R4, RZ, RZ, UR48 ;  /* 0x00000030ff047e24 */ /* 0x000fe2000f8e00ff */
[----:B------:R-:W-:Y:S02]  /*26b0*/  SHF.L.U32 R3, R0, 0x1f, RZ ;  /* 0x0000001f00037819 */ /* 0x000fe400000006ff */
[----:B------:R-:W-:Y:S02]  /*26c0*/  CS2R R10, SRZ ;  /* 0x00000000000a7805 */ /* 0x000fe4000001ff00 */
[----:B------:R-:W-:-:S04]  /*26d0*/  LEA R4, R4, UR52, 0x3 ;  /* 0x0000003404047c11 */ /* 0x000fc8000f8e18ff */
[----:B------:R-:W3:Y:S02]  /*26e0*/  SYNCS.PHASECHK.TRANS64.TRYWAIT P2, [R4+URZ+0x80], R3 ;  /* 0x00008003040075a7 */ /* 0x000ee4000804017f */
[----:B---3--:R-:W-:Y:S05]  /*26f0*/  @!P2 BRA `(.L_x_50) ;  /* 0x000000440040a947 */ /* 0x008fea0003800000 */
.L_x_137:
[----:B------:R-:W-:Y:S02]  /*2700*/  CS2R R8, SRZ ;  /* 0x0000000000087805 */ /* 0x000fe4000001ff00 */
[----:B------:R-:W-:Y:S02]  /*2710*/  CS2R R6, SRZ ;  /* 0x0000000000067805 */ /* 0x000fe4000001ff00 */
[----:B---3--:R-:W-:Y:S01]  /*2720*/  CS2R R4, SRZ ;  /* 0x0000000000047805 */ /* 0x008fe2000001ff00 */
[----:B------:R-:W-:Y:S06]  /*2730*/  @P4 BRA `(.L_x_51) ;  /* 0x0000000000544947 */ /* 0x000fec0003800000 */
[C---:B------:R-:W-:Y:S01]  /*2740*/  IMAD.SHL.U32 R3, R18.reuse, 0x10, RZ ;  /* 0x0000001012037824 */ /* 0x040fe200078e00ff */
[----:B------:R-:W-:Y:S01]  /*2750*/  SHF.R.U32.HI R6, RZ, 0x1, R18 ;  /* 0x00000001ff067819 */ /* 0x000fe20000011612 */
[C---:B------:R-:W-:Y:S01]  /*2760*/  IMAD.SHL.U32 R4, R18.reuse, 0x20, RZ ;  /* 0x0000002012047824 */ /* 0x040fe200078e00ff */
[C---:B------:R-:W-:Y:S01]  /*2770*/  LOP3.LUT P2, RZ, R18.reuse, 0x4, RZ, 0xc0, !PT ;  /* 0x0000000412ff7812 */ /* 0x040fe2000784c0ff */
[----:B------:R-:W-:Y:S01]  /*2780*/  IMAD.SHL.U32 R8, R18, 0x4, RZ ;  /* 0x0000000412087824 */ /* 0x000fe200078e00ff */
[----:B------:R-:W-:Y:S01]  /*2790*/  LOP3.LUT R3, R3, 0xe00, RZ, 0xc0, !PT ;  /* 0x00000e0003037812 */ /* 0x000fe200078ec0ff */
[----:B------:R-:W-:Y:S05]  /*27a0*/  WARPSYNC.ALL ;  /* 0x0000000000007948 */ /* 0x000fea0003800000 */
[----:B------:R-:W-:-:S02]  /*27b0*/  LOP3.LUT R5, R4, 0xc0, RZ, 0xc0, !PT ;  /* 0x000000c004057812 */ /* 0x000fc400078ec0ff */
[----:B------:R-:W-:Y:S02]  /*27c0*/  LOP3.LUT R3, R3, 0x20, R4, 0xf8, !PT ;  /* 0x0000002003037812 */ /* 0x000fe400078ef804 */
[----:B------:R-:W-:Y:S02]  /*27d0*/  LOP3.LUT R5, R5, 0x8, R6, 0xf8, !PT ;  /* 0x0000000805057812 */ /* 0x000fe400078ef806 */
[----:B------:R-:W-:Y:S01]  /*27e0*/  LOP3.LUT R3, R3, 0x100, R4, 0xf8, !PT ;  /* 0x0000010003037812 */ /* 0x000fe200078ef804 */
[----:B------:R-:W-:Y:S01]  /*27f0*/  IMAD.U32 R4, RZ, RZ, UR48 ;  /* 0x00000030ff047e24 */ /* 0x000fe2000f8e00ff */
[----:B------:R-:W-:-:S04]  /*2800*/  LOP3.LUT R8, R5, 0x18, R8, 0x78, !PT ;  /* 0x0000001805087812 */ /* 0x000fc800078e7808 */
[----:B------:R-:W-:-:S05]  /*2810*/  LOP3.LUT R3, R3, R8, RZ, 0xfc, !PT ;  /* 0x0000000803037212 */ /* 0x000fca00078efcff */
[----:B------:R-:W-:-:S05]  /*2820*/  IMAD R3, R4, 0x1000, R3 ;  /* 0x0000100004037824 */ /* 0x000fca00078e0203 */
[----:B------:R-:W-:-:S05]  /*2830*/  LEA R3, R3, UR52, 0x1 ;  /* 0x0000003403037c11 */ /* 0x000fca000f8e08ff */
[C---:B------:R-:W-:Y:S02]  /*2840*/  VIADD R4, R3.reuse, 0x200 ;  /* 0x0000020003047836 */ /* 0x040fe40000000000 */
[----:B------:R-:W-:Y:S02]  /*2850*/  VIADD R8, R3, 0x220 ;  /* 0x0000022003087836 */ /* 0x000fe40000000000 */
[----:B------:R-:W-:Y:S02]  /*2860*/  @P2 VIADD R8, R4, 0xffffffe0 ;  /* 0xffffffe004082836 */ /* 0x000fe40000000000 */
[----:B------:R3:W4:Y:S04]  /*2870*/  LDSM.16.M88.4 R4, [R3+0x200] ;  /* 0x000200000304783b */ /* 0x0007280000000200 */
[----:B------:R-:W1:Y:S02]  /*2880*/  LDSM.16.M88.4 R8, [R8] ;  /* 0x000000000808783b */ /* 0x000e640000000200 */
.L_x_51:
[----:B------:R-:W-:-:S04]  /*2890*/  UIADD3 UR4, UR48, 0x1, URZ ;  /* 0x0000000130047890 */ /* 0x000fc8000fffe03f */
[----:B------:R-:W-:-:S04]  /*28a0*/  UISETP.NE.AND UP0, UPT, UR4, 0x3, UPT ;  /* 0x000000030400788c */ /* 0x000fc8000bf05270 */
[----:B------:R-:W-:Y:S02]  /*28b0*/  USEL UR5, URZ, 0x1, UP0 ;  /* 0x000000013f057887 */ /* 0x000fe40008000000 */
[----:B------:R-:W-:-:S04]  /*28c0*/  USEL UR4, UR4, URZ, UP0 ;  /* 0x0000003f04047287 */ /* 0x000fc80008000000 */
[----:B------:R-:W-:Y:S02]  /*28d0*/  LOP3.LUT R0, R0, UR5, RZ, 0x3c, !PT ;  /* 0x0000000500007c12 */ /* 0x000fe4000f8e3cff */
[----:B---3--:R-:W-:-:S07]  /*28e0*/  IMAD.U32 R3, RZ, RZ, UR4 ;  /* 0x00000004ff037e24 */ /* 0x008fce000f8e00ff */
.L_x_48:
[----:B------:R-:W-:Y:S05]  /*28f0*/  BSYNC B0 ;  /* 0x0000000000007941 */ /* 0x000fea0003800000 */
.L_x_47:
[--C-:B----4-:R-:W-:Y:S02]  /*2900*/  HADD2.F32 R14, -RZ, R4.reuse.H1_H1 ;  /* 0x30000004ff0e7230 */ /* 0x110fe40000004100 */
[C---:B-----5:R-:W-:Y:S01]  /*2910*/  FMUL R25, R58.reuse, R25 ;  /* 0x000000193a197220 */ /* 0x060fe20000400000 */
[----:B------:R-:W-:Y:S02]  /*2920*/  HADD2.F32 R12, -RZ, R4.H0_H0 ;  /* 0x20000004ff0c7230 */ /* 0x000fe40000004100 */
[C---:B------:R-:W-:Y:S01]  /*2930*/  FMUL R60, R58.reuse, R24 ;  /* 0x000000183a3c7220 */ /* 0x040fe20000400000 */
[----:B------:R-:W-:Y:S02]  /*2940*/  HADD2.F32 R20, -RZ, R5.H0_H0 ;  /* 0x20000005ff147230 */ /* 0x000fe40000004100 */
[----:B------:R-:W-:Y:S01]  /*2950*/  FFMA R25, R57, R14, R25 ;  /* 0x0000000e39197223 */ /* 0x000fe20000000019 */
[----:B------:R-:W-:Y:S01]  /*2960*/  FMUL R13, R58, R26 ;  /* 0x0000001a3a0d7220 */ /* 0x000fe20000400000 */
[----:B------:R-:W-:-:S02]  /*2970*/  HADD2.F32 R14, -RZ, R6.H1_H1 ;  /* 0x30000006ff0e7230 */ /* 0x000fc40000004100 */
[C---:B------:R-:W-:Y:S01]  /*2980*/  FMUL R29, R58.reuse, R29 ;  /* 0x0000001d3a1d7220 */ /* 0x040fe20000400000 */
[C---:B------:R-:W-:Y:S01]  /*2990*/  FFMA R60, R57.reuse, R12, R60 ;  /* 0x0000000c393c7223 */ /* 0x040fe2000000003c */
[C---:B------:R-:W-:Y:S01]  /*29a0*/  FFMA R13, R57.reuse, R20, R13 ;  /* 0x00000014390d7223 */ /* 0x040fe2000000000d */
[----:B------:R-:W-:Y:S02]  /*29b0*/  HADD2.F32 R12, -RZ, R6.H0_H0 ;  /* 0x20000006ff0c7230 */ /* 0x000fe40000004100 */
[----:B------:R-:W-:Y:S01]  /*29c0*/  FFMA R29, R57, R14, R29 ;  /* 0x0000000e391d7223 */ /* 0x000fe2000000001d */
[----:B------:R-:W-:Y:S02]  /*29d0*/  HADD2.F32 R20, -RZ, R7.H0_H0 ;  /* 0x20000007ff147230 */ /* 0x000fe40000004100 */
[C---:B------:R-:W-:Y:S01]  /*29e0*/  FMUL R28, R58.reuse, R28 ;  /* 0x0000001c3a1c7220 */ /* 0x040fe20000400000 */
[----:B------:R-:W-:Y:S01]  /*29f0*/  FMUL R15, R58, R30 ;  /* 0x0000001e3a0f7220 */ /* 0x000fe20000400000 */
[----:B-1----:R-:W-:-:S02]  /*2a00*/  HADD2.F32 R14, -RZ, R8.H1_H1 ;  /* 0x30000008ff0e7230 */ /* 0x002fc40000004100 */
[C---:B------:R-:W-:Y:S01]  /*2a10*/  FMUL R33, R58.reuse, R33 ;  /* 0x000000213a217220 */ /* 0x040fe20000400000 */
[----:B------:R-:W-:Y:S02]  /*2a20*/  HADD2.F32 R24, -RZ, R5.H1_H1 ;  /* 0x30000005ff187230 */ /* 0x000fe40000004100 */
[----:B------:R-:W-:Y:S01]  /*2a30*/  FMUL R27, R58, R27 ;  /* 0x0000001b3a1b7220 */ /* 0x000fe20000400000 */
[C---:B------:R-:W-:Y:S01]  /*2a40*/  FFMA R28, R57.reuse, R12, R28 ;  /* 0x0000000c391c7223 */ /* 0x040fe2000000001c */
[C---:B------:R-:W-:Y:S01]  /*2a50*/  FFMA R15, R57.reuse, R20, R15 ;  /* 0x00000014390f7223 */ /* 0x040fe2000000000f */
[----:B------:R-:W-:Y:S02]  /*2a60*/  IMAD.SHL.U32 R23, R18, 0x20, RZ ;  /* 0x0000002012177824 */ /* 0x000fe400078e00ff */
[----:B------:R-:W-:Y:S01]  /*2a70*/  FFMA R33, R57, R14, R33 ;  /* 0x0000000e39217223 */ /* 0x000fe20000000021 */
[----:B------:R-:W-:Y:S02]  /*2a80*/  HADD2.F32 R12, -RZ, R8.H0_H0 ;  /* 0x20000008ff0c7230 */ /* 0x000fe40000004100 */
[----:B------:R-:W-:Y:S01]  /*2a90*/  FMUL R32, R58, R32 ;  /* 0x000000203a207220 */ /* 0x000fe20000400000 */
[----:B------:R-:W-:-:S02]  /*2aa0*/  HADD2.F32 R20, -RZ, R9.H0_H0 ;  /* 0x20000009ff147230 */ /* 0x000fc40000004100 */
[----:B------:R-:W-:Y:S01]  /*2ab0*/  FMUL R21, R58, R34 ;  /* 0x000000223a157220 */ /* 0x000fe20000400000 */
[----:B------:R-:W-:Y:S02]  /*2ac0*/  IMAD.SHL.U32 R14, R18, 0x10, RZ ;  /* 0x00000010120e7824 */ /* 0x000fe400078e00ff */
[C---:B------:R-:W-:Y:S01]  /*2ad0*/  FFMA R26, R57.reuse, R24, R27 ;  /* 0x00000018391a7223 */ /* 0x040fe2000000001b */
[----:B------:R-:W-:Y:S01]  /*2ae0*/  SHF.R.U32.HI R34, RZ, 0x1, R18 ;  /* 0x00000001ff227819 */ /* 0x000fe20000011612 */
[----:B------:R-:W-:Y:S01]  /*2af0*/  FFMA R32, R57, R12, R32 ;  /* 0x0000000c39207223 */ /* 0x000fe20000000020 */
[----:B------:R-:W-:Y:S01]  /*2b00*/  LOP3.LUT R27, R23, 0xc0, RZ, 0xc0, !PT ;  /* 0x000000c0171b7812 */ /* 0x000fe200078ec0ff */
[----:B------:R-:W-:Y:S01]  /*2b10*/  FFMA R21, R57, R20, R21 ;  /* 0x0000001439157223 */ /* 0x000fe20000000015 */
[--C-:B------:R-:W-:Y:S01]  /*2b20*/  HADD2.F32 R12, -RZ, R10.reuse.H0_H0 ;  /* 0x2000000aff0c7230 */ /* 0x100fe20000004100 */
[----:B------:R-:W-:Y:S01]  /*2b30*/  LOP3.LUT R20, R14, 0xe00, RZ, 0xc0, !PT ;  /* 0x00000e000e147812 */ /* 0x000fe200078ec0ff */
[----:B------:R-:W-:Y:S01]  /*2b40*/  FMUL R36, R58, R36 ;  /* 0x000000243a247220 */ /* 0x000fe20000400000 */
[----:B------:R-:W-:Y:S01]  /*2b50*/  LOP3.LUT R27, R27, 0x8, R34, 0xf8, !PT ;  /* 0x000000081b1b7812 */ /* 0x000fe200078ef822 */
[----:B------:R-:W-:Y:S01]  /*2b60*/  IMAD.SHL.U32 R34, R18, 0x4, RZ ;  /* 0x0000000412227824 */ /* 0x000fe200078e00ff */
[--C-:B------:R-:W-:Y:S01]  /*2b70*/  LOP3.LUT R20, R20, 0x20, R23.reuse, 0xf8, !PT ;  /* 0x0000002014147812 */ /* 0x100fe200078ef817 */
[----:B------:R-:W-:Y:S01]  /*2b80*/  FFMA R36, R57, R12, R36 ;  /* 0x0000000c39247223 */ /* 0x000fe20000000024 */
[----:B------:R-:W-:Y:S01]  /*2b90*/  LOP3.LUT R12, R18, 0xff, RZ, 0xc0, !PT ;  /* 0x000000ff120c7812 */ /* 0x000fe200078ec0ff */
[----:B------:R-:W-:Y:S01]  /*2ba0*/  HADD2.F32 R24, -RZ, R7.H1_H1 ;  /* 0x30000007ff187230 */ /* 0x000fe20000004100 */
[----:B------:R-:W-:Y:S01]  /*2bb0*/  LOP3.LUT R23, R20, 0x100, R23, 0xf8, !PT ;  /* 0x0000010014177812 */ /* 0x000fe200078ef817 */
[----:B------:R-:W-:Y:S01]  /*2bc0*/  HADD2.F32 R14, -RZ, R10.H1_H1 ;  /* 0x3000000aff0e7230 */ /* 0x000fe20000004100 */
[----:B------:R-:W-:Y:S01]  /*2bd0*/  LOP3.LUT R34, R27, 0x18, R34, 0x78, !PT ;  /* 0x000000181b227812 */ /* 0x000fe200078e7822 */
[C---:B------:R-:W-:Y:S01]  /*2be0*/  FMUL R31, R58.reuse, R31 ;  /* 0x0000001f3a1f7220 */ /* 0x040fe20000400000 */
[----:B------:R-:W-:Y:S01]  /*2bf0*/  FMUL R37, R58, R37 ;  /* 0x000000253a257220 */ /* 0x000fe20000400000 */
[----:B------:R-:W-:Y:S01]  /*2c00*/  VIADD R12, R12, 0x1f ;  /* 0x0000001f0c0c7836 */ /* 0x000fe20000000000 */
[----:B------:R-:W-:Y:S01]  /*2c10*/  LOP3.LUT R68, R23, R34, RZ, 0xfc, !PT ;  /* 0x0000002217447212 */ /* 0x000fe200078efcff */
[----:B------:R-:W-:Y:S01]  /*2c20*/  FFMA R30, R57, R24, R31 ;  /* 0x00000018391e7223 */ /* 0x000fe2000000001f */
[----:B------:R-:W-:Y:S01]  /*2c30*/  F2FP.RELU.F16.F32.PACK_AB R61, R26, R13 ;  /* 0x0000000d1a3d723e */ /* 0x000fe200000008ff */
[----:B------:R-:W-:-:S02]  /*2c40*/  IMAD.U32 R13, RZ, RZ, UR48 ;  /* 0x00000030ff0d7e24 */ /* 0x000fc4000f8e00ff */
[----:B------:R-:W-:Y:S01]  /*2c50*/  FFMA R37, R57, R14, R37 ;  /* 0x0000000e39257223 */ /* 0x000fe20000000025 */
[----:B------:R-:W-:Y:S01]  /*2c60*/  HADD2.F32 R24, -RZ, R9.H1_H1 ;  /* 0x30000009ff187230 */ /* 0x000fe20000004100 */
[----:B------:R-:W-:Y:S01]  /*2c70*/  ISETP.GT.U32.AND P2, PT, R12, 0x3e, PT ;  /* 0x0000003e0c00780c */ /* 0x000fe20003f44070 */
[--C-:B------:R-:W-:Y:S02]  /*2c80*/  HADD2.F32 R14, -RZ, R11.reuse.H0_H0 ;  /* 0x2000000bff0e7230 */ /* 0x100fe40000004100 */
[C---:B------:R-:W-:Y:S01]  /*2c90*/  FMUL R35, R58.reuse, R35 ;  /* 0x000000233a237220 */ /* 0x040fe20000400000 */
[----:B------:R-:W-:Y:S02]  /*2ca0*/  HADD2.F32 R20, -RZ, R11.H1_H1 ;  /* 0x3000000bff147230 */ /* 0x000fe40000004100 */
[C---:B------:R-:W-:Y:S01]  /*2cb0*/  FMUL R38, R58.reuse, R38 ;  /* 0x000000263a267220 */ /* 0x040fe20000400000 */
[----:B------:R-:W-:Y:S01]  /*2cc0*/  FMUL R39, R58, R39 ;  /* 0x000000273a277220 */ /* 0x000fe20000400000 */
[----:B------:R-:W-:Y:S01]  /*2cd0*/  IMAD.MOV.U32 R12, RZ, RZ, 0x20 ;  /* 0x00000020ff0c7424 */ /* 0x000fe200078e00ff */
[----:B------:R-:W-:Y:S01]  /*2ce0*/  LOP3.LUT P5, RZ, R18, 0x4, RZ, 0xc0, !PT ;  /* 0x0000000412ff7812 */ /* 0x000fe200078ac0ff */
[----:B------:R-:W-:-:S02]  /*2cf0*/  IMAD R13, R13, 0x1000, R68 ;  /* 0x000010000d0d7824 */ /* 0x000fc400078e0244 */
[C---:B------:R-:W-:Y:S01]  /*2d00*/  FFMA R24, R57.reuse, R24, R35 ;  /* 0x0000001839187223 */ /* 0x040fe20000000023 */
[C---:B------:R-:W-:Y:S01]  /*2d10*/  FFMA R14, R57.reuse, R14, R38 ;  /* 0x0000000e390e7223 */ /* 0x040fe20000000026 */
[----:B------:R-:W-:Y:S01]  /*2d20*/  FFMA R39, R57, R20, R39 ;  /* 0x0000001439277223 */ /* 0x000fe20000000027 */
[----:B------:R-:W-:Y:S01]  /*2d30*/  F2FP.RELU.F16.F32.PACK_AB R63, R30, R15 ;  /* 0x0000000f1e3f723e */ /* 0x000fe200000008ff */
[----:B------:R-:W-:Y:S05]  /*2d40*/  WARPSYNC.ALL ;  /* 0x0000000000007948 */ /* 0x000fea0003800000 */
[----:B------:R-:W-:Y:S01]  /*2d50*/  SEL R12, R12, 0xffffffe0, !P5 ;  /* 0xffffffe00c0c7807 */ /* 0x000fe20006800000 */
[----:B------:R-:W-:Y:S01]  /*2d60*/  BSSY B0, `(.L_x_52) ;  /* 0x0000019000007945 */ /* 0x000fe20003800000 */
[----:B------:R-:W-:-:S02]  /*2d70*/  LEA R15, R13, UR52, 0x1 ;  /* 0x000000340d0f7c11 */ /* 0x000fc4000f8e08ff */
[----:B------:R-:W-:Y:S02]  /*2d80*/  F2FP.RELU.F16.F32.PACK_AB R60, R25, R60 ;  /* 0x0000003c193c723e */ /* 0x000fe400000008ff */
[----:B------:R-:W-:Y:S02]  /*2d90*/  F2FP.RELU.F16.F32.PACK_AB R62, R29, R28 ;  /* 0x0000001c1d3e723e */ /* 0x000fe400000008ff */
[----:B------:R-:W-:Y:S02]  /*2da0*/  F2FP.RELU.F16.F32.PACK_AB R32, R33, R32 ;  /* 0x000000202120723e */ /* 0x000fe400000008ff */
[----:B------:R-:W-:Y:S01]  /*2db0*/  F2FP.RELU.F16.F32.PACK_AB R33, R24, R21 ;  /* 0x000000151821723e */ /* 0x000fe200000008ff */
[----:B------:R1:W-:Y:S01]  /*2dc0*/  STSM.16.M88.4 [R15+0x200], R60 ;  /* 0x0002003c0f007844 */ /* 0x0003e20000000200 */
[----:B------:R-:W-:Y:S02]  /*2dd0*/  F2FP.RELU.F16.F32.PACK_AB R34, R37, R36 ;  /* 0x000000242522723e */ /* 0x000fe400000008ff */
[----:B------:R-:W-:-:S02]  /*2de0*/  F2FP.RELU.F16.F32.PACK_AB R35, R39, R14 ;  /* 0x0000000e2723723e */ /* 0x000fc400000008ff */
[----:B------:R-:W-:-:S05]  /*2df0*/  IADD3 R13, R12, 0x200, R15 ;  /* 0x000002000c0d7810 */ /* 0x000fca0007ffe00f */
[----:B------:R1:W-:Y:S01]  /*2e00*/  STSM.16.M88.4 [R13], R32 ;  /* 0x000000200d007844 */ /* 0x0003e20000000200 */
[----:B------:R-:W-:Y:S01]  /*2e10*/  @!PT LDS RZ, [RZ] ;  /* 0x00000000fffff984 */ /* 0x000fe20000000800 */
[----:B------:R-:W-:Y:S01]  /*2e20*/  @!PT LDS RZ, [RZ] ;  /* 0x00000000fffff984 */ /* 0x000fe20000000800 */
[----:B------:R-:W-:Y:S01]  /*2e30*/  @!PT LDS RZ, [RZ] ;  /* 0x00000000fffff984 */ /* 0x000fe20000000800 */
[----:B------:R-:W-:Y:S01]  /*2e40*/  @!PT LDS RZ, [RZ] ;  /* 0x00000000fffff984 */ /* 0x000fe20000000800 */
[----:B------:R3:W-:Y:S06]  /*2e50*/  MEMBAR.ALL.CTA ;  /* 0x0000000000007992 */ /* 0x0007ec0000008000 */
[----:B---3--:R-:W3:Y:S02]  /*2e60*/  FENCE.VIEW.ASYNC.S ;  /* 0x00000000000073c6 */ /* 0x008ee40000000000 */
[----:B---3--:R-:W-:Y:S06]  /*2e70*/  BAR.SYNC.DEFER_BLOCKING 0x1, 0x100 ;  /* 0x0044000000007b1d */ /* 0x008fec0000010000 */
[----:B------:R-:W-:Y:S05]  /*2e80*/  @P2 BRA `(.L_x_53) ;  /* 0x0000000000182947 */ /* 0x000fea0003800000 */
[----:B------:R-:W-:Y:S02]  /*2e90*/  ULEA UR44, UR48, UR52, 0xd ;  /* 0x00000034302c7291 */ /* 0x000fe4000f8e683f */
[----:B------:R-:W-:Y:S02]  /*2ea0*/  UIADD3 UR4, UP0, UR56, 0x4f0, URZ ;  /* 0x000004f038047890 */ /* 0x000fe4000ff1e03f */
[----:B------:R-:W-:Y:S02]  /*2eb0*/  UIADD3 UR44, UR44, 0x200, URZ ;  /* 0x000002002c2c7890 */ /* 0x000fe4000fffe03f */
[----:B------:R-:W-:-:S09]  /*2ec0*/  UIADD3.X UR5, URZ, UR57, URZ, UP0, !UPT ;  /* 0x000000393f057290 */ /* 0x000fd200087fe43f */
[----:B------:R3:W-:Y:S02]  /*2ed0*/  UTMASTG.3D [UR44], [UR4] ;  /* 0x0000002c040073b5 */ /* 0x0007e40008010000 */
[----:B---3--:R0:W-:Y:S02]  /*2ee0*/  UTMACMDFLUSH ;  /* 0x00000000000079b7 */ /* 0x0081e40000000000 */
.L_x_53:
[----:B------:R-:W-:Y:S05]  /*2ef0*/  BSYNC B0 ;  /* 0x0000000000007941 */ /* 0x000fea0003800000 */
.L_x_52:
[----:B------:R-:W-:Y:S01]  /*2f00*/  UIADD3 UR4, UR48, 0x1, URZ ;  /* 0x0000000130047890 */ /* 0x000fe2000fffe03f */
[----:B------:R-:W-:Y:S01]  /*2f10*/  BSSY B0, `(.L_x_54) ;  /* 0x0000008000007945 */ /* 0x000fe20003800000 */
[----:B------:R-:W-:Y:S02]  /*2f20*/  UIADD3 UR8, UR50, UR43, URZ ;  /* 0x0000002b32087290 */ /* 0x000fe4000fffe03f */
[----:B------:R-:W-:-:S04]  /*2f30*/  UISETP.NE.AND UP0, UPT, UR4, 0x3, UPT ;  /* 0x000000030400788c */ /* 0x000fc8000bf05270 */
[----:B------:R-:W-:Y:S02]  /*2f40*/  USEL UR9, URZ, 0x1, UP0 ;  /* 0x000000013f097887 */ /* 0x000fe40008000000 */
[----:B------:R-:W-:Y:S02]  /*2f50*/  USEL UR10, UR4, URZ, UP0 ;  /* 0x0000003f040a7287 */ /* 0x000fe40008000000 */
[----:B------:R-:W-:Y:S01]  /*2f60*/  ULOP3.LUT UR9, UR49, UR9, URZ, 0x3c, !UPT ;  /* 0x0000000931097292 */ /* 0x000fe2000f8e3c3f */
[----:B------:R-:W-:Y:S11]  /*2f70*/  @P2 BRA `(.L_x_55) ;  /* 0x0000000000042947 */ /* 0x000ff60003800000 */
[----:B------:R-:W-:-:S04]  /*2f80*/  DEPBAR.LE SB0, 0x1 ;  /* 0x000080400000791a */ /* 0x000fc80000000000 */
.L_x_55:
[----:B------:R-:W-:Y:S05]  /*2f90*/  BSYNC B0 ;  /* 0x0000000000007941 */ /* 0x000fea0003800000 */
.L_x_54:
[----:B------:R-:W-:Y:S01]  /*2fa0*/  BAR.SYNC.DEFER_BLOCKING 0x1, 0x100 ;  /* 0x0044000000007b1d */ /* 0x000fe20000010000 */
[----:B------:R-:W-:-:S13]  /*2fb0*/  ISETP.NE.AND P3, PT, RZ, UR39, PT ;  /* 0x00000027ff007c0c */ /* 0x000fda000bf65270 */
[----:B------:R-:W-:Y:S05]  /*2fc0*/  @!P3 BRA `(.L_x_56) ;  /* 0x000000000034b947 */ /* 0x000fea0003800000 */
[----:B------:R-:W-:Y:S04]  /*2fd0*/  BSSY B0, `(.L_x_57) ;  /* 0x0000009000007945 */ /* 0x000fe80003800000 */
[----:B------:R-:W-:Y:S05]  /*2fe0*/  @P0 BRA `(.L_x_58) ;  /* 0x00000000001c0947 */ /* 0x000fea0003800000 */
[----:B------:R-:W-:-:S13]  /*2ff0*/  ISETP.NE.AND P3, PT, R65, 0x3, PT ;  /* 0x000000034100780c */ /* 0x000fda0003f65270 */
[----:B------:R-:W-:Y:S05]  /*3000*/  @!P3 BRA `(.L_x_59) ;  /* 0x000000000004b947 */ /* 0x000fea0003800000 */
[----:B------:R-:W-:Y:S01]  /*3010*/  BPT.TRAP 0x1 ;  /* 0x000000040000795c */ /* 0x000fe20000300000 */
.L_x_59:
[----:B------:R-:W-:-:S04]  /*3020*/  ULEA UR4, UR38, UR52, 0x3 ;  /* 0x0000003426047291 */ /* 0x000fc8000f8e183f */
[----:B------:R-:W-:-:S04]  /*3030*/  UIADD3 UR4, UR4, 0x98, URZ ;  /* 0x0000009804047890 */ /* 0x000fc8000fffe03f */
[----:B------:R-:W-:-:S09]  /*3040*/  UPRMT UR4, UR51, 0x654, UR4 ;  /* 0x0000065433047896 */ /* 0x000fd20008000004 */
[----:B------:R-:W-:Y:S03]  /*3050*/  SYNCS.ARRIVE.TRANS64.RED.A1T0 RZ, [UR4], RZ ;  /* 0x000000ffffff79a7 */ /* 0x000fe60008100404 */
.L_x_58:
[----:B------:R-:W-:Y:S05]  /*3060*/  BSYNC B0 ;  /* 0x0000000000007941 */ /* 0x000fea0003800000 */
.L_x_57:
[----:B------:R-:W-:-:S04]  /*3070*/  UIADD3 UR38, UR38, 0x1, URZ ;  /* 0x0000000126267890 */ /* 0x000fc8000fffe03f */
[----:B------:R-:W-:-:S04]  /*3080*/  UISETP.NE.AND UP0, UPT, UR38, 0x3, UPT ;  /* 0x000000032600788c */ /* 0x000fc8000bf05270 */
[----:B------:R-:W-:-:S12]  /*3090*/  USEL UR38, UR38, URZ, UP0 ;  /* 0x0000003f26267287 */ /* 0x000fd80008000000 */
.L_x_56:
[----:B------:R-:W-:Y:S01]  /*30a0*/  USHF.R.U32.HI UR4, URZ, 0x3, UR8 ;  /* 0x000000033f047899 */ /* 0x000fe20008011608 */
[----:B------:R-:W-:Y:S01]  /*30b0*/  BSSY B0, `(.L_x_60) ;  /* 0x000001d000007945 */ /* 0x000fe20003800000 */
[----:B------:R-:W-:Y:S02]  /*30c0*/  UISETP.GT.U32.AND UP0, UPT, UR8, 0x7, UPT ;  /* 0x000000070800788c */ /* 0x000fe4000bf04070 */
[----:B------:R-:W-:Y:S02]  /*30d0*/  ULOP3.LUT UR4, UR4, 0x1, URZ, 0xc0, !UPT ;  /* 0x0000000104047892 */ /* 0x000fe4000f8ec03f */
[----:B------:R-:W-:Y:S02]  /*30e0*/  UISETP.LT.U32.AND UP1, UPT, UR50, 0x8, UP0 ;  /* 0x000000083200788c */ /* 0x000fe40008721070 */
[----:B------:R-:W-:Y:S02]  /*30f0*/  UISETP.NE.U32.AND UP2, UPT, UR4, 0x1, UPT ;  /* 0x000000010400788c */ /* 0x000fe4000bf45070 */
[----:B------:R-:W-:-:S02]  /*3100*/  USEL UR5, URZ, 0x1, !UP1 ;  /* 0x000000013f057887 */ /* 0x000fc4000c800000 */
[----:B------:R-:W-:-:S04]  /*3110*/  UISETP.GT.U32.AND UP0, UPT, UR50, 0x7, !UP2 ;  /* 0x000000073200788c */ /* 0x000fc8000d704070 */
[----:B------:R-:W-:-:S04]  /*3120*/  USEL UR4, URZ, 0x1, !UP0 ;  /* 0x000000013f047887 */ /* 0x000fc8000c000000 */
[----:B------:R-:W-:Y:S01]  /*3130*/  ULOP3.LUT UR40, UR4, UR40, UR5, 0x96, !UPT ;  /* 0x0000002804287292 */ /* 0x000fe2000f8e9605 */
[----:B------:R-:W-:Y:S11]  /*3140*/  @P0 BRA `(.L_x_61) ;  /* 0x00000000004c0947 */ /* 0x000ff60003800000 */
[----:B------:R-:W-:-:S13]  /*3150*/  ISETP.NE.AND P3, PT, R65, 0x3, PT ;  /* 0x000000034100780c */ /* 0x000fda0003f65270 */
[----:B------:R-:W-:Y:S05]  /*3160*/  @!P3 BRA `(.L_x_62) ;  /* 0x000000000004b947 */ /* 0x000fea0003800000 */
[----:B------:R-:W-:Y:S01]  /*3170*/  BPT.TRAP 0x1 ;  /* 0x000000040000795c */ /* 0x000fe20000300000 */
.L_x_62:
[----:B------:R-:W-:Y:S01]  /*3180*/  SHF.L.U32 R14, R0, 0x1f, RZ ;  /* 0x0000001f000e7819 */ /* 0x000fe200000006ff */
[----:B------:R-:W-:Y:S01]  /*3190*/  BSSY B1, `(.L_x_63) ;  /* 0x000000b000017945 */ /* 0x000fe20003800000 */
[C---:B-1----:R-:W-:Y:S01]  /*31a0*/  LEA R15, R3.reuse, UR52, 0x3 ;  /* 0x00000034030f7c11 */ /* 0x042fe2000f8e18ff */
[----:B------:R-:W-:Y:S01]  /*31b0*/  @!P4 IMAD R3, R3, 0x1000, R68 ;  /* 0x000010000303c824 */ /* 0x000fe200078e0244 */
[----:B------:R-:W-:Y:S02]  /*31c0*/  PLOP3.LUT P3, PT, PT, PT, PT, 0x8, 0x0 ;  /* 0x000000000000781c */ /* 0x000fe40003f6e170 */
[----:B------:R-:W-:Y:S01]  /*31d0*/  @!P4 PLOP3.LUT P3, PT, P5, PT, PT, 0x80, 0x0 ;  /* 0x000000000000c81c */ /* 0x000fe20002f6f070 */
[----:B------:R-:W1:Y:S01]  /*31e0*/  SYNCS.PHASECHK.TRANS64.TRYWAIT P5, [R15+URZ+0x80], R14 ;  /* 0x0000800e0f0075a7 */ /* 0x000e6200080a017f */
[----:B------:R-:W-:-:S05]  /*31f0*/  @!P4 LEA R3, R3, UR52, 0x1 ;  /* 0x000000340303cc11 */ /* 0x000fca000f8e08ff */
[C---:B------:R-:W-:Y:S02]  /*3200*/  @!P4 VIADD R0, R3.reuse, 0x200 ;  /* 0x000002000300c836 */ /* 0x040fe40000000000 */
[----:B------:R-:W-:-:S04]  /*3210*/  @!P4 VIADD R13, R3, 0x220 ;  /* 0x00000220030dc836 */ /* 0x000fc80000000000 */
[----:B------:R-:W-:Y:S01]  /*3220*/  @P3 VIADD R13, R0, 0xffffffe0 ;  /* 0xffffffe0000d3836 */ /* 0x000fe20000000000 */
[----:B-1----:R-:W-:Y:S06]  /*3230*/  @!P5 BRA `(.L_x_64) ;  /* 0x000000380084d947 */ /* 0x002fec0003800000 */
.L_x_138:
[----:B------:R-:W-:Y:S05]  /*3240*/  BSYNC B1 ;  /* 0x0000000000017941 */ /* 0x000fea0003800000 */
.L_x_63:
[----:B------:R-:W-:Y:S05]  /*3250*/  @!P4 WARPSYNC.ALL ;  /* 0x000000000000c948 */ /* 0x000fea0003800000 */
[----:B------:R3:W4:Y:S04]  /*3260*/  @!P4 LDSM.16.M88.4 R4, [R3+0x200] ;  /* 0x000200000304c83b */ /* 0x0007280000000200 */
[----:B------:R3:W1:Y:S02]  /*3270*/  @!P4 LDSM.16.M88.4 R8, [R13] ;  /* 0x000000000d08c83b */ /* 0x0006640000000200 */
.L_x_61:
[----:B------:R-:W-:Y:S05]  /*3280*/  BSYNC B0 ;  /* 0x0000000000007941 */ /* 0x000fea0003800000 */
.L_x_60:
[--C-:B----4-:R-:W-:Y:S02]  /*3290*/  HADD2.F32 R0, -RZ, R4.reuse.H0_H0 ;  /* 0x20000004ff007230 */ /* 0x110fe40000004100 */
[C---:B------:R-:W-:Y:S01]  /*32a0*/  FMUL R41, R58.reuse, R41 ;  /* 0x000000293a297220 */ /* 0x040fe20000400000 */
[----:B------:R-:W-:Y:S02]  /*32b0*/  HADD2.F32 R4, -RZ, R4.H1_H1 ;  /* 0x30000004ff047230 */ /* 0x000fe40000004100 */
[C---:B---3--:R-:W-:Y:S01]  /*32c0*/  FMUL R3, R58.reuse, R42 ;  /* 0x0000002a3a037220 */ /* 0x048fe20000400000 */
[--C-:B-1----:R-:W-:Y:S02]  /*32d0*/  HADD2.F32 R14, -RZ, R5.reuse.H0_H0 ;  /* 0x20000005ff0e7230 */ /* 0x102fe40000004100 */
[C---:B------:R-:W-:Y:S01]  /*32e0*/  FMUL R43, R58.reuse, R43 ;  /* 0x0000002b3a2b7220 */ /* 0x040fe20000400000 */
[----:B------:R-:W-:Y:S02]  /*32f0*/  HADD2.F32 R20, -RZ, R5.H1_H1 ;  /* 0x30000005ff147230 */ /* 0x000fe40000004100 */
[----:B------:R-:W-:Y:S01]  /*3300*/  FMUL R60, R58, R40 ;  /* 0x000000283a3c7220 */ /* 0x000fe20000400000 */
[----:B------:R-:W-:-:S02]  /*3310*/  HADD2.F32 R32, -RZ, R9.H0_H0 ;  /* 0x20000009ff207230 */ /* 0x000fc40000004100 */
[C---:B------:R-:W-:Y:S01]  /*3320*/  FMUL R5, R58.reuse, R44 ;  /* 0x0000002c3a057220 */ /* 0x040fe20000400000 */
[----:B------:R-:W-:Y:S02]  /*3330*/  HADD2.F32 R34, -RZ, R9.H1_H1 ;  /* 0x30000009ff227230 */ /* 0x000fe40000004100 */
[C---:B------:R-:W-:Y:S01]  /*3340*/  FMUL R45, R58.reuse, R45 ;  /* 0x0000002d3a2d7220 */ /* 0x040fe20000400000 */
[----:B------:R-:W-:Y:S02]  /*3350*/  IMAD.U32 R9, RZ, RZ, UR10 ;  /* 0x0000000aff097e24 */ /* 0x000fe4000f8e00ff */
[----:B------:R-:W-:Y:S01]  /*3360*/  FMUL R47, R58, R47 ;  /* 0x0000002f3a2f7220 */ /* 0x000fe20000400000 */
[--C-:B------:R-:W-:Y:S02]  /*3370*/  HADD2.F32 R24, -RZ, R6.reuse.H0_H0 ;  /* 0x20000006ff187230 */ /* 0x100fe40000004100 */
[----:B------:R-:W-:Y:S01]  /*3380*/  FFMA R41, R57, R4, R41 ;  /* 0x0000000439297223 */ /* 0x000fe20000000029 */
[----:B------:R-:W-:-:S02]  /*3390*/  HADD2.F32 R6, -RZ, R6.H1_H1 ;  /* 0x30000006ff067230 */ /* 0x000fc40000004100 */
[C---:B------:R-:W-:Y:S01]  /*33a0*/  FFMA R3, R57.reuse, R14, R3 ;  /* 0x0000000e39037223 */ /* 0x040fe20000000003 */
[--C-:B------:R-:W-:Y:S02]  /*33b0*/  HADD2.F32 R26, -RZ, R7.reuse.H0_H0 ;  /* 0x20000007ff1a7230 */ /* 0x100fe40000004100 */
[----:B------:R-:W-:Y:S01]  /*33c0*/  FFMA R20, R57, R20, R43 ;  /* 0x0000001439147223 */ /* 0x000fe2000000002b */
[----:B------:R-:W-:Y:S02]  /*33d0*/  HADD2.F32 R28, -RZ, R7.H1_H1 ;  /* 0x30000007ff1c7230 */ /* 0x000fe40000004100 */
[C---:B------:R-:W-:Y:S01]  /*33e0*/  FMUL R7, R58.reuse, R46 ;  /* 0x0000002e3a077220 */ /* 0x040fe20000400000 */
[----:B------:R-:W-:Y:S02]  /*33f0*/  HADD2.F32 R30, -RZ, R8.H0_H0 ;  /* 0x20000008ff1e7230 */ /* 0x000fe40000004100 */
[----:B------:R-:W-:Y:S01]  /*3400*/  FMUL R13, R58, R48 ;  /* 0x000000303a0d7220 */ /* 0x000fe20000400000 */
[----:B------:R-:W-:-:S02]  /*3410*/  HADD2.F32 R36, -RZ, R10.H0_H0 ;  /* 0x2000000aff247230 */ /* 0x000fc40000004100 */
[C---:B------:R-:W-:Y:S01]  /*3420*/  FMUL R49, R58.reuse, R49 ;  /* 0x000000313a317220 */ /* 0x040fe20000400000 */
[----:B------:R-:W-:Y:S02]  /*3430*/  HADD2.F32 R8, -RZ, R8.H1_H1 ;  /* 0x30000008ff087230 */ /* 0x000fe40000004100 */
[C---:B------:R-:W-:Y:S01]  /*3440*/  FMUL R15, R58.reuse, R50 ;  /* 0x000000323a0f7220 */ /* 0x040fe20000400000 */
[----:B------:R-:W-:Y:S02]  /*3450*/  HADD2.F32 R10, -RZ, R10.H1_H1 ;  /* 0x3000000aff0a7230 */ /* 0x000fe40000004100 */
[C---:B------:R-:W-:Y:S01]  /*3460*/  FMUL R51, R58.reuse, R51 ;  /* 0x000000333a337220 */ /* 0x040fe20000400000 */
[--C-:B------:R-:W-:Y:S02]  /*3470*/  HADD2.F32 R38, -RZ, R11.reuse.H0_H0 ;  /* 0x2000000bff267230 */ /* 0x100fe40000004100 */
[----:B------:R-:W-:Y:S01]  /*3480*/  FMUL R21, R58, R52 ;  /* 0x000000343a157220 */ /* 0x000fe20000400000 */
[----:B------:R-:W-:-:S02]  /*3490*/  HADD2.F32 R40, -RZ, R11.H1_H1 ;  /* 0x3000000bff287230 */ /* 0x000fc40000004100 */
[C---:B------:R-:W-:Y:S01]  /*34a0*/  FMUL R53, R58.reuse, R53 ;  /* 0x000000353a357220 */ /* 0x040fe20000400000 */
[C---:B------:R-:W-:Y:S01]  /*34b0*/  FMUL R23, R58.reuse, R54 ;  /* 0x000000363a177220 */ /* 0x040fe20000400000 */
[----:B------:R-:W-:Y:S01]  /*34c0*/  FMUL R55, R58, R55 ;  /* 0x000000373a377220 */ /* 0x000fe20000400000 */
[----:B------:R-:W-:Y:S02]  /*34d0*/  IMAD R4, R9, 0x1000, R68 ;  /* 0x0000100009047824 */ /* 0x000fe400078e0244 */
[C---:B------:R-:W-:Y:S01]  /*34e0*/  FFMA R0, R57.reuse, R0, R60 ;  /* 0x0000000039007223 */ /* 0x040fe2000000003c */
        /* <DEDUP_REMOVED lines=11> */
[----:B------:R-:W-:Y:S01]  /*35a0*/  FFMA R40, R57, R40, R55 ;  /* 0x0000002839287223 */ /* 0x000fe20000000037 */
[----:B------:R-:W-:Y:S01]  /*35b0*/  F2FP.RELU.F16.F32.PACK_AB R25, R20, R3 ;  /* 0x000000031419723e */ /* 0x000fe200000008ff */
[----:B------:R-:W-:Y:S05]  /*35c0*/  WARPSYNC.ALL ;  /* 0x0000000000007948 */ /* 0x000fea0003800000 */
[----:B------:R-:W-:Y:S01]  /*35d0*/  LEA R3, R4, UR52, 0x1 ;  /* 0x0000003404037c11 */ /* 0x000fe2000f8e08ff */
[----:B------:R-:W-:Y:S01]  /*35e0*/  BSSY B0, `(.L_x_65) ;  /* 0x000001d000007945 */ /* 0x000fe20003800000 */
[----:B------:R-:W-:-:S02]  /*35f0*/  F2FP.RELU.F16.F32.PACK_AB R24, R41, R0 ;  /* 0x000000002918723e */ /* 0x000fc400000008ff */
        /* <DEDUP_REMOVED lines=20> */
[----:B------:R-:W-:Y:S02]  /*3740*/  UIADD3 UR4, UR4, 0x200, URZ ;  /* 0x0000020004047890 */ /* 0x000fe4000fffe03f */
[----:B------:R-:W-:Y:S01]  /*3750*/  UIADD3.X UR13, URZ, UR57, URZ, UP0, !UPT ;  /* 0x000000393f0d7290 */ /* 0x000fe200087fe43f */
[----:B------:R-:W-:Y:S01]  /*3760*/  UMOV UR6, UR46 ;  /* 0x0000002e00067c82 */ /* 0x000fe20008000000 */
[----:B------:R-:W-:-:S07]  /*3770*/  UMOV UR7, UR47 ;  /* 0x0000002f00077c82 */ /* 0x000fce0008000000 */
[----:B------:R3:W-:Y:S01]  /*3780*/  UTMASTG.3D [UR4], [UR12] ;  /* 0x000000040c0073b5 */ /* 0x0007e20008010000 */
[----:B------:R0:W-:Y:S01]  /*3790*/  UTMACMDFLUSH ;  /* 0x00000000000079b7 */ /* 0x0001e20000000000 */
[----:B---3--:R-:W-:-:S04]  /*37a0*/  DEPBAR.LE SB0, 0x1 ;  /* 0x000080400000791a */ /* 0x008fc80000000000 */
.L_x_66:
[----:B------:R-:W-:Y:S05]  /*37b0*/  BSYNC B0 ;  /* 0x0000000000007941 */ /* 0x000fea0003800000 */
.L_x_65:
[----:B------:R-:W-:Y:S06]  /*37c0*/  BAR.SYNC.DEFER_BLOCKING 0x1, 0x100 ;  /* 0x0044000000007b1d */ /* 0x000fec0000010000 */
[----:B------:R-:W-:Y:S04]  /*37d0*/  BSSY B0, `(.L_x_67) ;  /* 0x0000009000007945 */ /* 0x000fe80003800000 */
[----:B------:R-:W-:Y:S05]  /*37e0*/  @P0 BRA `(.L_x_68) ;  /* 0x00000000001c0947 */ /* 0x000fea0003800000 */
[----:B------:R-:W-:-:S13]  /*37f0*/  ISETP.NE.AND P0, PT, R65, 0x3, PT ;  /* 0x000000034100780c */ /* 0x000fda0003f05270 */
[----:B------:R-:W-:Y:S05]  /*3800*/  @!P0 BRA `(.L_x_69) ;  /* 0x0000000000048947 */ /* 0x000fea0003800000 */
[----:B------:R-:W-:Y:S01]  /*3810*/  BPT.TRAP 0x1 ;  /* 0x000000040000795c */ /* 0x000fe20000300000 */
.L_x_69:
[----:B------:R-:W-:-:S04]  /*3820*/  ULEA UR4, UR38, UR52, 0x3 ;  /* 0x0000003426047291 */ /* 0x000fc8000f8e183f */
[----:B------:R-:W-:-:S04]  /*3830*/  UIADD3 UR4, UR4, 0x98, URZ ;  /* 0x0000009804047890 */ /* 0x000fc8000fffe03f */
[----:B------:R-:W-:-:S09]  /*3840*/  UPRMT UR4, UR51, 0x654, UR4 ;  /* 0x0000065433047896 */ /* 0x000fd20008000004 */
[----:B------:R-:W-:Y:S03]  /*3850*/  SYNCS.ARRIVE.TRANS64.RED.A1T0 RZ, [UR4], RZ ;  /* 0x000000ffffff79a7 */ /* 0x000fe60008100404 */
.L_x_68:
[----:B------:R-:W-:Y:S05]  /*3860*/  BSYNC B0 ;  /* 0x0000000000007941 */ /* 0x000fea0003800000 */
.L_x_67:
[----:B------:R-:W-:Y:S01]  /*3870*/  IADD3 R16, P0, R16, UR36, RZ ;  /* 0x0000002410107c10 */ /* 0x000fe2000ff1e0ff */
[----:B------:R-:W-:Y:S01]  /*3880*/  ULDC.64 UR4, c[0x0][0x8f8] ;  /* 0x00023e0000047ab9 */ /* 0x000fe20000000a00 */
[----:B------:R-:W-:Y:S01]  /*3890*/  UIADD3 UR38, UR38, 0x1, URZ ;  /* 0x0000000126267890 */ /* 0x000fe2000fffe03f */
[----:B------:R-:W-:Y:S01]  /*38a0*/  PRMT R0, RZ, 0x7610, R0 ;  /* 0x00007610ff007816 */ /* 0x000fe20000000000 */
[----:B------:R-:W-:Y:S01]  /*38b0*/  UMOV UR47, 0xffffffff ;  /* 0xffffffff002f7882 */ /* 0x000fe20000000000 */
[----:B------:R-:W-:Y:S01]  /*38c0*/  IADD3.X R17, R17, UR41, RZ, P0, !PT ;  /* 0x0000002911117c10 */ /* 0x000fe200087fe4ff */
[----:B------:R-:W-:Y:S01]  /*38d0*/  UISETP.NE.AND UP0, UPT, UR38, 0x3, UPT ;  /* 0x000000032600788c */ /* 0x000fe2000bf05270 */
[----:B------:R-:W-:Y:S01]  /*38e0*/  ISETP.GE.U32.AND P0, PT, R16, UR4, PT ;  /* 0x0000000410007c0c */ /* 0x000fe2000bf06070 */
[----:B------:R-:W-:Y:S02]  /*38f0*/  IMAD.MOV.U32 R23, RZ, RZ, -0x1 ;  /* 0xffffffffff177424 */ /* 0x000fe400078e00ff */
[----:B------:R-:W-:Y:S01]  /*3900*/  USEL UR38, UR38, URZ, UP0 ;  /* 0x0000003f26267287 */ /* 0x000fe20008000000 */
[----:B------:R-:W-:Y:S01]  /*3910*/  ISETP.GE.U32.AND.EX P0, PT, R17, UR5, PT, P0 ;  /* 0x0000000511007c0c */ /* 0x000fe2000bf06100 */
[----:B------:R-:W-:-:S12]  /*3920*/  IMAD.MOV.U32 R60, RZ, RZ, -0x1 ;  /* 0xffffffffff3c7424 */ /* 0x000fd800078e00ff */
[----:B------:R-:W-:Y:S05]  /*3930*/  @P0 BRA `(.L_x_70) ;  /* 0x0000000400680947 */ /* 0x000fea0003800000 */
[----:B-1----:R-:W1:Y:S01]  /*3940*/  S2R R12, SR_CTAID.X ;  /* 0x00000000000c7919 */ /* 0x002e620000002500 */
[----:B------:R-:W3:Y:S01]  /*3950*/  LDC.64 R10, c[0x0][0x8d0] ;  /* 0x00023400ff0a7b82 */ /* 0x000ee20000000a00 */
[----:B------:R-:W-:Y:S01]  /*3960*/  ULDC UR4, c[0x0][0x150] ;  /* 0x0000540000047ab9 */ /* 0x000fe20000000800 */
[----:B------:R-:W-:Y:S01]  /*3970*/  IMAD.MOV.U32 R8, RZ, RZ, R16 ;  /* 0x000000ffff087224 */ /* 0x000fe200078e0010 */
[----:B------:R-:W4:Y:S01]  /*3980*/  S2R R24, SR_CTAID.Y ;  /* 0x0000000000187919 */ /* 0x000f220000002600 */
[----:B------:R-:W-:-:S04]  /*3990*/  IMAD.MOV.U32 R9, RZ, RZ, R17 ;  /* 0x000000ffff097224 */ /* 0x000fc800078e0011 */
[----:B------:R-:W2:Y:S08]  /*39a0*/  LDC R25, c[0x0][0x144] ;  /* 0x00005100ff197b82 */ /* 0x000eb00000000800 */
[----:B------:R-:W2:Y:S08]  /*39b0*/  LDC R0, c[0x0][0x8d8] ;  /* 0x00023600ff007b82 */ /* 0x000eb00000000800 */
[----:B------:R-:W2:Y:S01]  /*39c0*/  LDC.64 R14, c[0x0][0x8c8] ;  /* 0x00023200ff0e7b82 */ /* 0x000ea20000000a00 */
[----:B---3--:R-:W-:-:S04]  /*39d0*/  ISETP.NE.U32.AND P0, PT, R10, RZ, PT ;  /* 0x000000ff0a00720c */ /* 0x008fc80003f05070 */
[----:B------:R-:W-:Y:S02]  /*39e0*/  ISETP.NE.AND.EX P0, PT, R11, RZ, PT, P0 ;  /* 0x000000ff0b00720c */ /* 0x000fe40003f05300 */
[----:B-1----:R-:W-:-:S05]  /*39f0*/  I2FP.F32.U32 R3, R12 ;  /* 0x0000000c00037245 */ /* 0x002fca0000201000 */
[----:B------:R-:W-:-:S04]  /*3a00*/  FMUL R3, R3, UR4 ;  /* 0x0000000403037c20 */ /* 0x000fc80008400000 */
[----:B------:R1:W3:Y:S02]  /*3a10*/  F2I.U32.TRUNC.NTZ R23, R3 ;  /* 0x0000000300177305 */ /* 0x0002e4000020f000 */
[----:B----4-:R-:W-:Y:S05]  /*3a20*/  @!P0 BRA `(.L_x_71) ;  /* 0x0000000000288947 */ /* 0x010fea0003800000 */
[----:B-1----:R-:W1:Y:S02]  /*3a30*/  LDC R3, c[0x0][0x8dc] ;  /* 0x00023700ff037b82 */ /* 0x002e640000000800 */
        /* <DEDUP_REMOVED lines=9> */
.L_x_71:
[----:B------:R-:W4:Y:S01]  /*3ad0*/  LDC.64 R20, c[0x0][0x8e8] ;  /* 0x00023a00ff147b82 */ /* 0x000f220000000a00 */
[-C--:B--2---:R-:W-:Y:S01]  /*3ae0*/  SHF.R.U64 R31, R8, R0.reuse, R9 ;  /* 0x00000000081f7219 */ /* 0x084fe20000001209 */
[----:B---3--:R-:W-:Y:S01]  /*3af0*/  IMAD.MOV R23, RZ, RZ, -R23 ;  /* 0x000000ffff177224 */ /* 0x008fe200078e0a17 */
[----:B------:R-:W-:Y:S01]  /*3b00*/  SHF.R.U32.HI R0, RZ, R0, R9 ;  /* 0x00000000ff007219 */ /* 0x000fe20000011609 */
[----:B------:R-:W-:Y:S01]  /*3b10*/  ULDC UR4, c[0x0][0x154] ;  /* 0x0000550000047ab9 */ /* 0x000fe20000000800 */
[----:B-1----:R-:W-:Y:S01]  /*3b20*/  IADD3 R3, P0, RZ, -R31, RZ ;  /* 0x8000001fff037210 */ /* 0x002fe20007f1e0ff */
[----:B------:R-:W-:Y:S02]  /*3b30*/  IMAD R26, R25, R23, R12 ;  /* 0x00000017191a7224 */ /* 0x000fe400078e020c */
[----:B------:R-:W1:Y:S01]  /*3b40*/  LDC R6, c[0x0][0x8c0] ;  /* 0x00023000ff067b82 */ /* 0x000e620000000800 */
[----:B------:R-:W-:Y:S02]  /*3b50*/  IMAD.MOV.U32 R7, RZ, RZ, 0x1 ;  /* 0x00000001ff077424 */ /* 0x000fe400078e00ff */
[----:B------:R-:W-:-:S04]  /*3b60*/  IMAD.X R5, RZ, RZ, ~R0, P0 ;  /* 0x000000ffff057224 */ /* 0x000fc800000e0e00 */
[-C--:B------:R-:W-:Y:S01]  /*3b70*/  IMAD R0, R5, R14.reuse, RZ ;  /* 0x0000000e05007224 */ /* 0x080fe200078e02ff */
[----:B------:R-:W2:Y:S01]  /*3b80*/  LDC R8, c[0x0][0x8b0] ;  /* 0x00022c00ff087b82 */ /* 0x000ea20000000800 */
[----:B------:R-:W-:-:S04]  /*3b90*/  IMAD.WIDE.U32 R4, R3, R14, R16 ;  /* 0x0000000e03047225 */ /* 0x000fc800078e0010 */
[----:B------:R-:W-:Y:S01]  /*3ba0*/  IMAD R3, R3, R15, R0 ;  /* 0x0000000f03037224 */ /* 0x000fe200078e0200 */
[----:B------:R-:W-:Y:S02]  /*3bb0*/  I2FP.F32.U32 R0, R24 ;  /* 0x0000001800007245 */ /* 0x000fe40000201000 */
[----:B------:R-:W3:Y:S01]  /*3bc0*/  LDC R28, c[0x0][0x900] ;  /* 0x00024000ff1c7b82 */ /* 0x000ee20000000800 */
[----:B------:R-:W-:Y:S01]  /*3bd0*/  IMAD.IADD R3, R5, 0x1, R3 ;  /* 0x0000000105037824 */ /* 0x000fe200078e0203 */
[----:B----4-:R-:W-:Y:S01]  /*3be0*/  ISETP.NE.U32.AND P0, PT, R20, RZ, PT ;  /* 0x000000ff1400720c */ /* 0x010fe20003f05070 */
[----:B------:R-:W-:Y:S01]  /*3bf0*/  FMUL R0, R0, UR4 ;  /* 0x0000000400007c20 */ /* 0x000fe20008400000 */
[----:B------:R-:W-:Y:S02]  /*3c00*/  IMAD.MOV.U32 R5, RZ, RZ, -0x1 ;  /* 0xffffffffff057424 */ /* 0x000fe400078e00ff */
[----:B------:R-:W-:Y:S01]  /*3c10*/  ISETP.NE.AND.EX P0, PT, R21, RZ, PT, P0 ;  /* 0x000000ff1500720c */ /* 0x000fe20003f05300 */
[----:B------:R4:W3:Y:S01]  /*3c20*/  F2I.U32.TRUNC.NTZ R13, R0 ;  /* 0x00000000000d7305 */ /* 0x0008e2000020f000 */
[----:B------:R-:W4:Y:S01]  /*3c30*/  LDC R15, c[0x0][0x148] ;  /* 0x00005200ff0f7b82 */ /* 0x000f220000000800 */
[----:B-1----:R-:W-:-:S02]  /*3c40*/  SHF.R.U64 R12, R4, R6, R3 ;  /* 0x00000006040c7219 */ /* 0x002fc40000001203 */
[----:B------:R-:W-:-:S05]  /*3c50*/  SHF.R.U32.HI R3, RZ, R6, R3 ;  /* 0x00000006ff037219 */ /* 0x000fca0000011603 */
[----:B------:R-:W1:Y:S01]  /*3c60*/  LDC R25, c[0x0][0x8a8] ;  /* 0x00022a00ff197b82 */ /* 0x000e620000000800 */
[-CC-:B--2---:R-:W-:Y:S02]  /*3c70*/  SHF.R.U64 R10, R12, R8.reuse, R3.reuse ;  /* 0x000000080c0a7219 */ /* 0x184fe40000001203 */
[----:B------:R-:W-:-:S05]  /*3c80*/  SHF.R.U32.HI R3, RZ, R8, R3 ;  /* 0x00000008ff037219 */ /* 0x000fca0000011603 */
[----:B------:R-:W2:Y:S01]  /*3c90*/  LDC R27, c[0x0][0x8f0] ;  /* 0x00023c00ff1b7b82 */ /* 0x000ea20000000800 */
[-C--:B---3--:R-:W-:Y:S02]  /*3ca0*/  SHF.L.U32 R4, R5, R28.reuse, RZ ;  /* 0x0000001c05047219 */ /* 0x088fe400000006ff */
[-CC-:B------:R-:W-:Y:S02]  /*3cb0*/  SHF.R.U64 R14, R10, R28.reuse, R3.reuse ;  /* 0x0000001c0a0e7219 */ /* 0x180fe40000001203 */
[----:B------:R-:W-:Y:S02]  /*3cc0*/  SHF.R.U32.HI R5, RZ, R28, R3 ;  /* 0x0000001cff057219 */ /* 0x000fe40000011603 */
[----:B------:R-:W-:Y:S01]  /*3cd0*/  LOP3.LUT R23, RZ, R4, RZ, 0x33, !PT ;  /* 0x00000004ff177212 */ /* 0x000fe200078e33ff */
[----:B------:R-:W3:Y:S01]  /*3ce0*/  LDC R29, c[0x0][0x8e0] ;  /* 0x00023800ff1d7b82 */ /* 0x000ee20000000800 */
[----:B------:R-:W-:Y:S01]  /*3cf0*/  SHF.L.U32 R28, R7, R28, RZ ;  /* 0x0000001c071c7219 */ /* 0x000fe200000006ff */
[----:B------:R-:W-:-:S06]  /*3d00*/  IMAD.MOV.U32 R4, RZ, RZ, R14 ;  /* 0x000000ffff047224 */ /* 0x000fcc00078e000e */
[----:B------:R-:W1:Y:S01]  /*3d10*/  LDC R30, c[0x0][0x8b8] ;  /* 0x00022e00ff1e7b82 */ /* 0x000e620000000800 */
        /* <DEDUP_REMOVED lines=11> */
.L_x_72:
[----:B------:R-:W-:Y:S01]  /*3dd0*/  ISETP.NE.AND P0, PT, R2, 0x1, PT ;  /* 0x000000010200780c */ /* 0x000fe20003f05270 */
[----:B------:R-:W-:Y:S01]  /*3de0*/  IMAD.MOV R13, RZ, RZ, -R13 ;  /* 0x000000ffff0d7224 */ /* 0x000fe200078e0a0d */
[----:B--2-4-:R-:W-:Y:S01]  /*3df0*/  SHF.R.U64 R0, R4, R27, R5 ;  /* 0x0000001b04007219 */ /* 0x014fe20000001205 */
[----:B-1----:R-:W-:Y:S01]  /*3e00*/  VIADD R5, R25, 0xffffffff ;  /* 0xffffffff19057836 */ /* 0x002fe20000000000 */
[----:B------:R-:W-:Y:S02]  /*3e10*/  LOP3.LUT R23, R10, R23, RZ, 0xc0, !PT ;  /* 0x000000170a177212 */ /* 0x000fe400078ec0ff */
[----:B------:R-:W-:Y:S01]  /*3e20*/  R2UR UR47, R31 ;  /* 0x000000001f2f72ca */ /* 0x000fe200000e0000 */
[----:B------:R-:W-:Y:S01]  /*3e30*/  IMAD.MOV R3, RZ, RZ, -R0 ;  /* 0x000000ffff037224 */ /* 0x000fe200078e0a00 */
[----:B------:R-:W-:Y:S01]  /*3e40*/  LOP3.LUT R5, R12, R5, RZ, 0xc0, !PT ;  /* 0x000000050c057212 */ /* 0x000fe200078ec0ff */
[----:B------:R-:W-:Y:S02]  /*3e50*/  IMAD R23, R28, R0, R23 ;  /* 0x000000001c177224 */ /* 0x000fe400078e0217 */
[----:B---3--:R-:W-:-:S02]  /*3e60*/  IMAD R0, R3, R29, R14 ;  /* 0x0000001d03007224 */ /* 0x008fc400078e020e */
[----:B------:R-:W-:Y:S02]  /*3e70*/  @P0 IMAD R26, R15, R13, R24 ;  /* 0x0000000d0f1a0224 */ /* 0x000fe400078e0218 */
[----:B------:R-:W-:Y:S02]  /*3e80*/  IMAD R0, R0, R25, R5 ;  /* 0x0000001900007224 */ /* 0x000fe400078e0205 */
[----:B------:R-:W-:Y:S02]  /*3e90*/  IMAD R23, R23, R30, R26 ;  /* 0x0000001e17177224 */ /* 0x000fe400078e021a */
[----:B------:R-:W-:-:S03]  /*3ea0*/  IMAD.MOV.U32 R3, RZ, RZ, 0x1 ;  /* 0x00000001ff037424 */ /* 0x000fc600078e00ff */
[----:B------:R-:W-:Y:S02]  /*3eb0*/  SEL R60, R0, R23, !P0 ;  /* 0x00000017003c7207 */ /* 0x000fe40004000000 */
[----:B------:R-:W-:Y:S02]  /*3ec0*/  SEL R23, R23, R0, !P0 ;  /* 0x0000000017177207 */ /* 0x000fe40004000000 */
[----:B------:R-:W-:-:S07]  /*3ed0*/  PRMT R0, R3, 0x7610, R0 ;  /* 0x0000761003007816 */ /* 0x000fce0000000000 */
.L_x_70:
[----:B------:R-:W-:Y:S01]  /*3ee0*/  UIADD3 UR48, UR10, 0x1, URZ ;  /* 0x000000010a307890 */ /* 0x000fe2000fffe03f */
[----:B------:R-:W-:Y:S01]  /*3ef0*/  LOP3.LUT P0, RZ, R0, 0xff, RZ, 0xc0, !PT ;  /* 0x000000ff00ff7812 */ /* 0x000fe2000780c0ff */
[----:B------:R-:W-:Y:S02]  /*3f00*/  ULOP3.LUT UR43, UR8, 0x7, URZ, 0xc0, !UPT ;  /* 0x00000007082b7892 */ /* 0x000fe4000f8ec03f */
[----:B------:R-:W-:Y:S02]  /*3f10*/  UISETP.NE.AND UP0, UPT, UR48, 0x3, UPT ;  /* 0x000000033000788c */ /* 0x000fe4000bf05270 */
[----:B------:R-:W-:Y:S02]  /*3f20*/  UIADD3 UR39, UR39, 0x2, URZ ;  /* 0x0000000227277890 */ /* 0x000fe4000fffe03f */
[----:B------:R-:W-:Y:S02]  /*3f30*/  USEL UR49, URZ, 0x1, UP0 ;  /* 0x000000013f317887 */ /* 0x000fe40008000000 */
[----:B------:R-:W-:-:S02]  /*3f40*/  USEL UR48, UR48, URZ, UP0 ;  /* 0x0000003f30307287 */ /* 0x000fc40008000000 */
[----:B------:R-:W-:Y:S02]  /*3f50*/  ULOP3.LUT UR49, UR9, UR49, URZ, 0x3c, !UPT ;  /* 0x0000003109317292 */ /* 0x000fe4000f8e3c3f */
[----:B------:R-:W-:Y:S10]  /*3f60*/  @P0 BRA `(.L_x_73) ;  /* 0xffffffd4005c0947 */ /* 0x000ff4000383ffff */
[----:B------:R-:W-:-:S13]  /*3f70*/  PLOP3.LUT P0, PT, PT, PT, PT, 0x8, 0x0 ;  /* 0x000000000000781c */ /* 0x000fda0003f0e170 */
.L_x_19:
[----:B------:R-:W-:Y:S05]  /*3f80*/  @P0 BRA `(.L_x_11) ;  /* 0x0000002800e80947 */ /* 0x000fea0003800000 */
[----:B------:R-:W-:Y:S01]  /*3f90*/  ULDC.64 UR6, c[0x0][0x588] ;  /* 0x0001620000067ab9 */ /* 0x000fe20000000a00 */
[----:B------:R-:W-:Y:S01]  /*3fa0*/  ISETP.NE.AND.EX P1, PT, R67, RZ, PT, P1 ;  /* 0x000000ff4300720c */ /* 0x000fe20003f25310 */
[----:B------:R-:W-:-:S04]  /*3fb0*/  DEPBAR.LE SB0, 0x0 ;  /* 0x000080000000791a */ /* 0x000fc80000000000 */
[----:B------:R-:W-:Y:S01]  /*3fc0*/  ISETP.NE.U32.AND P0, PT, RZ, UR6, PT ;  /* 0x00000006ff007c0c */ /* 0x000fe2000bf05070 */
[----:B------:R-:W-:Y:S03]  /*3fd0*/  BSSY B0, `(.L_x_74) ;  /* 0x0000014000007945 */ /* 0x000fe60003800000 */
[----:B------:R-:W-:-:S13]  /*3fe0*/  ISETP.NE.AND.EX P0, PT, RZ, UR7, PT, P0 ;  /* 0x00000007ff007c0c */ /* 0x000fda000bf05300 */
[----:B------:R-:W-:Y:S05]  /*3ff0*/  @P0 BRA P1, `(.L_x_75) ;  /* 0x0000000000440947 */ /* 0x000fea0000800000 */
[----:B------:R-:W-:-:S04]  /*4000*/  ISETP.NE.U32.AND P0, PT, R66, RZ, PT ;  /* 0x000000ff4200720c */ /* 0x000fc80003f05070 */
[----:B------:R-:W-:-:S13]  /*4010*/  ISETP.NE.AND.EX P0, PT, R67, RZ, PT, P0 ;  /* 0x000000ff4300720c */ /* 0x000fda0003f05300 */
[----:B------:R-:W-:Y:S05]  /*4020*/  @!P0 BRA `(.L_x_76) ;  /* 0x00000000002c8947 */ /* 0x000fea0003800000 */
[----:B------:R-:W-:-:S13]  /*4030*/  LOP3.LUT P0, RZ, R56, 0xff, RZ, 0xc0, !PT ;  /* 0x000000ff38ff7812 */ /* 0x000fda000780c0ff */
[----:B------:R-:W-:Y:S05]  /*4040*/  @!P0 BRA `(.L_x_77) ;  /* 0x0000000000108947 */ /* 0x000fea0003800000 */
[----:B-----5:R-:W-:-:S13]  /*4050*/  FSETP.NEU.AND P0, PT, R57, RZ, PT ;  /* 0x000000ff3900720b */ /* 0x020fda0003f0d000 */
[----:B------:R-:W-:Y:S05]  /*4060*/  @!P0 BREAK B0 ;  /* 0x0000000000008942 */ /* 0x000fea0003800000 */
[----:B------:R-:W-:Y:S05]  /*4070*/  @P0 BRA `(.L_x_75) ;  /* 0x0000000000240947 */ /* 0x000fea0003800000 */
[----:B------:R-:W-:Y:S05]  /*4080*/  BRA `(.L_x_11) ;  /* 0x0000002800a87947 */ /* 0x000fea0003800000 */
.L_x_77:
[----:B------:R-:W-:-:S04]  /*4090*/  ISETP.NE.U32.AND P0, PT, RZ, UR6, PT ;  /* 0x00000006ff007c0c */ /* 0x000fc8000bf05070 */
[----:B------:R-:W-:-:S13]  /*40a0*/  ISETP.NE.AND.EX P0, PT, RZ, UR7, PT, P0 ;  /* 0x00000007ff007c0c */ /* 0x000fda000bf05300 */
[----:B------:R-:W-:Y:S05]  /*40b0*/  @!P0 BREAK B0 ;  /* 0x0000000000008942 */ /* 0x000fea0003800000 */
[----:B------:R-:W-:Y:S05]  /*40c0*/  @P0 BRA `(.L_x_75) ;  /* 0x0000000000100947 */ /* 0x000fea0003800000 */
[----:B------:R-:W-:Y:S05]  /*40d0*/  BRA `(.L_x_11) ;  /* 0x0000002800947947 */ /* 0x000fea0003800000 */
.L_x_76:
[----:B-----5:R-:W-:-:S13]  /*40e0*/  FSETP.NEU.AND P0, PT, R57, RZ, PT ;  /* 0x000000ff3900720b */ /* 0x020fda0003f0d000 */
[----:B------:R-:W-:Y:S05]  /*40f0*/  @!P0 BREAK B0 ;  /* 0x0000000000008942 */ /* 0x000fea0003800000 */
[----:B------:R-:W-:Y:S05]  /*4100*/  @!P0 BRA `(.L_x_11) ;  /* 0x0000002800888947 */ /* 0x000fea0003800000 */
.L_x_75:
[----:B------:R-:W-:Y:S05]  /*4110*/  BSYNC B0 ;  /* 0x0000000000007941 */ /* 0x000fea0003800000 */
.L_x_74:
[----:B------:R-:W-:-:S04]  /*4120*/  LOP3.LUT R19, R19, 0x1, RZ, 0xfc, !PT ;  /* 0x0000000113137812 */ /* 0x000fc800078efcff */
[----:B------:R-:W-:-:S13]  /*4130*/  ISETP.NE.AND P0, PT, R19, 0x3, PT ;  /* 0x000000031300780c */ /* 0x000fda0003f05270 */
[----:B------:R-:W-:Y:S05]  /*4140*/  @!P0 BRA `(.L_x_78) ;  /* 0x0000000000048947 */ /* 0x000fea0003800000 */
[----:B------:R-:W-:Y:S01]  /*4150*/  BPT.TRAP 0x1 ;  /* 0x000000040000795c */ /* 0x000fe20000300000 */
.L_x_78:
[----:B------:R-:W3:Y:S01]  /*4160*/  S2UR UR5, SR_CgaCtaId ;  /* 0x00000000000579c3 */ /* 0x000ee20000008800 */
[----:B------:R-:W-:Y:S02]  /*4170*/  UMOV UR4, 0x400 ;  /* 0x0000040000047882 */ /* 0x000fe40000000000 */
[----:B---3--:R-:W-:-:S04]  /*4180*/  ULEA UR4, UR5, UR4, 0x18 ;  /* 0x0000000405047291 */ /* 0x008fc8000f8ec03f */
[----:B------:R-:W-:-:S04]  /*4190*/  ULEA UR4, UR38, UR4, 0x3 ;  /* 0x0000000426047291 */ /* 0x000fc8000f8e183f */
[----:B------:R-:W-:-:S04]  /*41a0*/  UIADD3 UR4, UR4, 0x98, URZ ;  /* 0x0000009804047890 */ /* 0x000fc8000fffe03f */
[----:B------:R-:W-:-:S09]  /*41b0*/  UPRMT UR4, UR5, 0x654, UR4 ;  /* 0x0000065405047896 */ /* 0x000fd20008000004 */
[----:B------:R-:W-:Y:S01]  /*41c0*/  SYNCS.ARRIVE.TRANS64.RED.A1T0 RZ, [UR4], RZ ;  /* 0x000000ffffff79a7 */ /* 0x000fe20008100404 */
[----:B------:R-:W-:Y:S05]  /*41d0*/  BRA `(.L_x_11) ;  /* 0x0000002800547947 */ /* 0x000fea0003800000 */
.L_x_10:
[----:B------:R-:W-:Y:S01]  /*41e0*/  ULDC.64 UR4, c[0x0][0x8f8] ;  /* 0x00023e0000047ab9 */ /* 0x000fe20000000a00 */
[----:B------:R-:W-:Y:S01]  /*41f0*/  PRMT R10, RZ, 0x7610, R10 ;  /* 0x00007610ff0a7816 */ /* 0x000fe2000000000a */
[----:B------:R-:W-:Y:S01]  /*4200*/  IMAD.MOV.U32 R13, RZ, RZ, -0x1 ;  /* 0xffffffffff0d7424 */ /* 0x000fe200078e00ff */
[----:B------:R-:W-:Y:S01]  /*4210*/  ISETP.GE.U32.AND P1, PT, R16, UR4, PT ;  /* 0x0000000410007c0c */ /* 0x000fe2000bf26070 */
[----:B------:R-:W-:Y:S02]  /*4220*/  IMAD.MOV.U32 R7, RZ, RZ, -0x1 ;  /* 0xffffffffff077424 */ /* 0x000fe400078e00ff */
[----:B------:R-:W-:Y:S01]  /*4230*/  IMAD.MOV.U32 R6, RZ, RZ, -0x1 ;  /* 0xffffffffff067424 */ /* 0x000fe200078e00ff */
[----:B------:R-:W-:-:S13]  /*4240*/  ISETP.GE.U32.AND.EX P1, PT, R17, UR5, PT, P1 ;  /* 0x0000000511007c0c */ /* 0x000fda000bf26110 */
        /* <DEDUP_REMOVED lines=19> */
.L_x_80:
[--C-:B------:R-:W-:Y:S01]  /*4380*/  SHF.R.U64 R14, R12, R20, R13.reuse ;  /* 0x000000140c0e7219 */ /* 0x100fe2000000120d */
[----:B------:R-:W1:Y:S01]  /*4390*/  LDC R26, c[0x0][0x8c0] ;  /* 0x00023000ff1a7b82 */ /* 0x000e620000000800 */
[----:B------:R-:W-:Y:S01]  /*43a0*/  I2FP.F32.U32 R7, R8 ;  /* 0x0000000800077245 */ /* 0x000fe20000201000 */
[----:B------:R-:W-:Y:S01]  /*43b0*/  ULDC UR4, c[0x0][0x150] ;  /* 0x0000540000047ab9 */ /* 0x000fe20000000800 */
[----:B------:R-:W-:Y:S02]  /*43c0*/  SHF.R.U32.HI R6, RZ, R20, R13 ;  /* 0x00000014ff067219 */ /* 0x000fe4000001160d */
[----:B------:R-:W-:Y:S01]  /*43d0*/  IADD3 R9, P1, RZ, -R14, RZ ;  /* 0x8000000eff097210 */ /* 0x000fe20007f3e0ff */
[----:B------:R-:W-:Y:S01]  /*43e0*/  FMUL R13, R7, UR4 ;  /* 0x00000004070d7c20 */ /* 0x000fe20008400000 */
[----:B------:R-:W-:Y:S01]  /*43f0*/  ULDC UR4, c[0x0][0x154] ;  /* 0x0000550000047ab9 */ /* 0x000fe20000000800 */
[----:B------:R-:W2:Y:S02]  /*4400*/  LDC.64 R28, c[0x0][0x8e8] ;  /* 0x00023a00ff1c7b82 */ /* 0x000ea40000000a00 */
[----:B------:R-:W-:-:S02]  /*4410*/  IMAD.X R11, RZ, RZ, ~R6, P1 ;  /* 0x000000ffff0b7224 */ /* 0x000fc400008e0e06 */
[----:B------:R-:W3:Y:S01]  /*4420*/  F2I.U32.TRUNC.NTZ R13, R13 ;  /* 0x0000000d000d7305 */ /* 0x000ee2000020f000 */
[----:B------:R-:W-:-:S03]  /*4430*/  IMAD.WIDE.U32 R6, R9, R24, R16 ;  /* 0x0000001809067225 */ /* 0x000fc600078e0010 */
[----:B------:R-:W4:Y:S01]  /*4440*/  LDC R15, c[0x0][0x144] ;  /* 0x00005100ff0f7b82 */ /* 0x000f220000000800 */
[----:B------:R-:W-:-:S04]  /*4450*/  IMAD R10, R11, R24, RZ ;  /* 0x000000180b0a7224 */ /* 0x000fc800078e02ff */
[----:B------:R-:W-:Y:S02]  /*4460*/  IMAD R9, R9, R25, R10 ;  /* 0x0000001909097224 */ /* 0x000fe400078e020a */
[----:B------:R-:W-:Y:S01]  /*4470*/  IMAD.MOV.U32 R10, RZ, RZ, -0x1 ;  /* 0xffffffffff0a7424 */ /* 0x000fe200078e00ff */
[----:B------:R-:W5:Y:S01]  /*4480*/  LDC R20, c[0x0][0x8b0] ;  /* 0x00022c00ff147b82 */ /* 0x000f620000000800 */
[----:B------:R-:W-:Y:S01]  /*4490*/  IMAD.IADD R7, R7, 0x1, R9 ;  /* 0x0000000107077824 */ /* 0x000fe200078e0209 */
[----:B------:R-:W-:-:S04]  /*44a0*/  I2FP.F32.U32 R9, R3 ;  /* 0x0000000300097245 */ /* 0x000fc80000201000 */
[-C--:B-1----:R-:W-:Y:S01]  /*44b0*/  SHF.R.U64 R12, R6, R26.reuse, R7 ;  /* 0x0000001a060c7219 */ /* 0x082fe20000001207 */
[----:B---3--:R-:W-:Y:S01]  /*44c0*/  IMAD.MOV R6, RZ, RZ, -R13 ;  /* 0x000000ffff067224 */ /* 0x008fe200078e0a0d */
[----:B------:R-:W1:Y:S01]  /*44d0*/  LDC R11, c[0x0][0x900] ;  /* 0x00024000ff0b7b82 */ /* 0x000e620000000800 */
[----:B--2---:R-:W-:Y:S01]  /*44e0*/  ISETP.NE.U32.AND P1, PT, R28, RZ, PT ;  /* 0x000000ff1c00720c */ /* 0x004fe20003f25070 */
[----:B------:R-:W-:Y:S01]  /*44f0*/  FMUL R9, R9, UR4 ;  /* 0x0000000409097c20 */ /* 0x000fe20008400000 */
[----:B------:R-:W-:Y:S02]  /*4500*/  SHF.R.U32.HI R7, RZ, R26, R7 ;  /* 0x0000001aff077219 */ /* 0x000fe40000011607 */
[----:B------:R-:W-:-:S03]  /*4510*/  ISETP.NE.AND.EX P1, PT, R29, RZ, PT, P1 ;  /* 0x000000ff1d00720c */ /* 0x000fc60003f25310 */
[----:B------:R-:W2:Y:S01]  /*4520*/  LDC R24, c[0x0][0x148] ;  /* 0x00005200ff187b82 */ /* 0x000ea20000000800 */
[----:B----4-:R-:W-:Y:S02]  /*4530*/  IMAD R25, R15, R6, R8 ;  /* 0x000000060f197224 */ /* 0x010fe400078e0208 */
[----:B------:R-:W-:-:S05]  /*4540*/  IMAD.MOV.U32 R8, RZ, RZ, 0x1 ;  /* 0x00000001ff087424 */ /* 0x000fca00078e00ff */
[----:B------:R-:W3:Y:S01]  /*4550*/  LDC R23, c[0x0][0x8a8] ;  /* 0x00022a00ff177b82 */ /* 0x000ee20000000800 */
[-CC-:B-----5:R-:W-:Y:S02]  /*4560*/  SHF.R.U64 R15, R12, R20.reuse, R7.reuse ;  /* 0x000000140c0f7219 */ /* 0x1a0fe40000001207 */
[----:B------:R-:W-:Y:S02]  /*4570*/  SHF.R.U32.HI R6, RZ, R20, R7 ;  /* 0x00000014ff067219 */ /* 0x000fe40000011607 */
[----:B------:R4:W1:Y:S03]  /*4580*/  F2I.U32.TRUNC.NTZ R20, R9 ;  /* 0x0000000900147305 */ /* 0x000866000020f000 */
[----:B------:R-:W2:Y:S01]  /*4590*/  LDC R27, c[0x0][0x8f0] ;  /* 0x00023c00ff1b7b82 */ /* 0x000ea20000000800 */
[-C--:B-1----:R-:W-:Y:S02]  /*45a0*/  SHF.R.U64 R21, R15, R11.reuse, R6 ;  /* 0x0000000b0f157219 */ /* 0x082fe40000001206 */
[----:B------:R-:W-:-:S02]  /*45b0*/  SHF.L.U32 R10, R10, R11, RZ ;  /* 0x0000000b0a0a7219 */ /* 0x000fc400000006ff */
[-C--:B------:R-:W-:Y:S01]  /*45c0*/  SHF.R.U32.HI R7, RZ, R11.reuse, R6 ;  /* 0x0000000bff077219 */ /* 0x080fe20000011606 */
[----:B------:R-:W-:Y:S01]  /*45d0*/  IMAD.MOV.U32 R6, RZ, RZ, R21 ;  /* 0x000000ffff067224 */ /* 0x000fe200078e0015 */
[----:B------:R-:W-:Y:S01]  /*45e0*/  SHF.L.U32 R26, R8, R11, RZ ;  /* 0x0000000b081a7219 */ /* 0x000fe200000006ff */
[----:B------:R-:W1:Y:S01]  /*45f0*/  LDC R30, c[0x0][0x8e0] ;  /* 0x00023800ff1e7b82 */ /* 0x000e620000000800 */
[----:B------:R-:W-:-:S07]  /*4600*/  LOP3.LUT R32, RZ, R10, RZ, 0x33, !PT ;  /* 0x0000000aff207212 */ /* 0x000fce00078e33ff */
[----:B------:R-:W1:Y:S01]  /*4610*/  LDC R31, c[0x0][0x8b8] ;  /* 0x00022e00ff1f7b82 */ /* 0x000e620000000800 */
[----:B----4-:R-:W-:Y:S05]  /*4620*/  @!P1 BRA `(.L_x_81) ;  /* 0x0000000000289947 */ /* 0x010fea0003800000 */
[----:B------:R-:W4:Y:S02]  /*4630*/  LDC R6, c[0x0][0x8f4] ;  /* 0x00023d00ff067b82 */ /* 0x000f240000000800 */
[----:B----4-:R-:W-:-:S05]  /*4640*/  IADD3 R11, P1, R21, R6, RZ ;  /* 0x00000006150b7210 */ /* 0x010fca0007f3e0ff */
        /* <DEDUP_REMOVED lines=8> */
.L_x_81:
[----:B------:R-:W-:Y:S01]  /*46d0*/  ISETP.NE.AND P1, PT, R2, 0x1, PT ;  /* 0x000000010200780c */ /* 0x000fe20003f25270 */
[----:B---3--:R-:W-:Y:S01]  /*46e0*/  VIADD R9, R23, 0xffffffff ;  /* 0xffffffff17097836 */ /* 0x008fe20000000000 */
[----:B--2---:R-:W-:Y:S01]  /*46f0*/  SHF.R.U64 R7, R6, R27, R7 ;  /* 0x0000001b06077219 */ /* 0x004fe20000001207 */
[----:B------:R-:W-:Y:S01]  /*4700*/  IMAD.MOV R20, RZ, RZ, -R20 ;  /* 0x000000ffff147224 */ /* 0x000fe200078e0a14 */
[----:B------:R-:W-:Y:S01]  /*4710*/  LOP3.LUT R6, R15, R32, RZ, 0xc0, !PT ;  /* 0x000000200f067212 */ /* 0x000fe200078ec0ff */
[----:B------:R-:W-:Y:S01]  /*4720*/  IMAD.MOV.U32 R10, RZ, RZ, 0x1 ;  /* 0x00000001ff0a7424 */ /* 0x000fe200078e00ff */
[----:B------:R-:W-:Y:S01]  /*4730*/  LOP3.LUT R12, R12, R9, RZ, 0xc0, !PT ;  /* 0x000000090c0c7212 */ /* 0x000fe200078ec0ff */
[----:B------:R-:W-:Y:S02]  /*4740*/  IMAD.MOV R8, RZ, RZ, -R7 ;  /* 0x000000ffff087224 */ /* 0x000fe400078e0a07 */
[----:B------:R-:W-:-:S04]  /*4750*/  IMAD R6, R26, R7, R6 ;  /* 0x000000071a067224 */ /* 0x000fc800078e0206 */
[----:B------:R-:W-:Y:S02]  /*4760*/  @P1 IMAD R25, R24, R20, R3 ;  /* 0x0000001418191224 */ /* 0x000fe400078e0203 */
[----:B-1----:R-:W-:Y:S02]  /*4770*/  IMAD R3, R8, R30, R21 ;  /* 0x0000001e08037224 */ /* 0x002fe400078e0215 */
[----:B------:R-:W-:Y:S02]  /*4780*/  IMAD R13, R6, R31, R25 ;  /* 0x0000001f060d7224 */ /* 0x000fe400078e0219 */
[----:B------:R-:W-:-:S05]  /*4790*/  IMAD R6, R3, R23, R12 ;  /* 0x0000001703067224 */ /* 0x000fca00078e020c */
[----:B------:R-:W-:Y:S02]  /*47a0*/  SEL R7, R6, R13, !P1 ;  /* 0x0000000d06077207 */ /* 0x000fe40004800000 */
[----:B------:R-:W-:Y:S01]  /*47b0*/  SEL R13, R13, R6, !P1 ;  /* 0x000000060d0d7207 */ /* 0x000fe20004800000 */
[----:B------:R-:W-:-:S07]  /*47c0*/  IMAD.MOV.U32 R6, RZ, RZ, R14 ;  /* 0x000000ffff067224 */ /* 0x000fce00078e000e */
.L_x_79:
[----:B------:R-:W-:-:S08]  /*47d0*/  NOP ;  /* 0x0000000000007918 */ /* 0x000fd00000000000 */
[----:B------:R-:W1:-:S00]  /*47e0*/  USETMAXREG.DEALLOC.CTAPOOL 0x28 ;  /* 0x00000028000079c8 */ /* 0x000e4000080e0500 */
[----:B-1----:R-:W-:-:S13]  /*47f0*/  ISETP.NE.AND P1, PT, R0, 0x1, PT ;  /* 0x000000010000780c */ /* 0x002fda0003f25270 */
[----:B------:R-:W-:Y:S05]  /*4800*/  @!P1 BRA `(.L_x_11) ;  /* 0x0000002000c89947 */ /* 0x000fea0003800000 */
[----:B------:R-:W-:Y:S05]  /*4810*/  @!P4 BRA `(.L_x_82) ;  /* 0x000000100050c947 */ /* 0x000fea0003800000 */
[----:B------:R-:W-:-:S13]  /*4820*/  ISETP.NE.OR P0, PT, R0, 0x2, P0 ;  /* 0x000000020000780c */ /* 0x000fda0000705670 */
[----:B------:R-:W-:Y:S05]  /*4830*/  @P0 BRA `(.L_x_11) ;  /* 0x0000002000bc0947 */ /* 0x000fea0003800000 */
[----:B------:R-:W-:-:S13]  /*4840*/  LOP3.LUT P1, RZ, R10, 0xff, RZ, 0xc0, !PT ;  /* 0x000000ff0aff7812 */ /* 0x000fda000782c0ff */
[----:B------:R-:W-:Y:S05]  /*4850*/  @!P1 BRA `(.L_x_83) ;  /* 0x0000000000189947 */ /* 0x000fea0003800000 */
[----:B------:R-:W-:Y:S01]  /*4860*/  UMOV UR4, 0x400 ;  /* 0x0000040000047882 */ /* 0x000fe20000000000 */
[----:B------:R-:W-:Y:S01]  /*4870*/  IMAD.MOV.U32 R0, RZ, RZ, RZ ;  /* 0x000000ffff007224 */ /* 0x000fe200078e00ff */
[----:B------:R-:W-:-:S04]  /*4880*/  ULEA UR4, UR42, UR4, 0x18 ;  /* 0x000000042a047291 */ /* 0x000fc8000f8ec03f */
[----:B------:R-:W-:-:S05]  /*4890*/  SHF.L.U32 R0, R0, 0x1f, RZ ;  /* 0x0000001f00007819 */ /* 0x000fca00000006ff */
[----:B------:R-:W1:Y:S02]  /*48a0*/  SYNCS.PHASECHK.TRANS64.TRYWAIT P0, [UR4+0xb8], R0 ;  /* 0x0000b800ff0075a7 */ /* 0x000e640008000144 */
[----:B-1----:R-:W-:Y:S05]  /*48b0*/  @!P0 BRA `(.L_x_84) ;  /* 0x0000002000f88947 */ /* 0x002fea0003800000 */
.L_x_83:
[----:B-1----:R-:W-:Y:S01]  /*48c0*/  PRMT R0, RZ, 0x7610, R0 ;  /* 0x00007610ff007816 */ /* 0x002fe20000000000 */
[----:B------:R-:W-:Y:S06]  /*48d0*/  @P3 BRA `(.L_x_85) ;  /* 0x0000000000243947 */ /* 0x000fec0003800000 */
[----:B------:R-:W-:Y:S02]  /*48e0*/  ULDC.64 UR4, c[0x0][0x588] ;  /* 0x0001620000047ab9 */ /* 0x000fe40000000a00 */
[----:B------:R-:W-:-:S04]  /*48f0*/  ISETP.NE.U32.AND P0, PT, RZ, UR4, PT ;  /* 0x00000004ff007c0c */ /* 0x000fc8000bf05070 */
[----:B------:R-:W-:-:S13]  /*4900*/  ISETP.NE.AND.EX P0, PT, RZ, UR5, PT, P0 ;  /* 0x00000005ff007c0c */ /* 0x000fda000bf05300 */
[----:B------:R-:W-:Y:S05]  /*4910*/  @!P0 BRA `(.L_x_86) ;  /* 0x00000000000c8947 */ /* 0x000fea0003800000 */
[----:B------:R1:W5:Y:S01]  /*4920*/  LDG.E R3, desc[UR54][R4.64] ;  /* 0x0000003604037981 */ /* 0x000362000c1e1900 */
[----:B------:R-:W-:Y:S01]  /*4930*/  IMAD.MOV.U32 R0, RZ, RZ, 0x1 ;  /* 0x00000001ff007424 */ /* 0x000fe200078e00ff */
[----:B------:R-:W-:Y:S06]  /*4940*/  BRA `(.L_x_85) ;  /* 0x0000000000087947 */ /* 0x000fec0003800000 */
.L_x_86:
[----:B------:R-:W2:Y:S01]  /*4950*/  LDC R3, c[0x0][0x580] ;  /* 0x00016000ff037b82 */ /* 0x000ea20000000800 */
[----:B------:R-:W-:-:S07]  /*4960*/  IMAD.MOV.U32 R0, RZ, RZ, 0x1 ;  /* 0x00000001ff007424 */ /* 0x000fce00078e00ff */
.L_x_85:
[----:B------:R-:W-:Y:S01]  /*4970*/  UMOV UR4, URZ ;  /* 0x0000003f00047c82 */ /* 0x000fe20008000000 */
[----:B------:R-:W-:Y:S01]  /*4980*/  IMAD.MOV.U32 R8, RZ, RZ, 0x1 ;  /* 0x00000001ff087424 */ /* 0x000fe200078e00ff */
[----:B------:R-:W-:Y:S06]  /*4990*/  @!P1 BRA `(.L_x_87) ;  /* 0x0000000c004c9947 */ /* 0x000fec0003800000 */
[----:B------:R-:W3:Y:S01]  /*49a0*/  LDC R9, c[0x0][0x900] ;  /* 0x00024000ff097b82 */ /* 0x000ee20000000800 */
[----:B-1----:R-:W-:Y:S01]  /*49b0*/  IMAD.MOV.U32 R4, RZ, RZ, -0x1 ;  /* 0xffffffffff047424 */ /* 0x002fe200078e00ff */
[----:B------:R-:W-:Y:S01]  /*49c0*/  LOP3.LUT R10, R19, 0x2, RZ, 0xfc, !PT ;  /* 0x00000002130a7812 */ /* 0x000fe200078efcff */
[----:B------:R-:W-:Y:S01]  /*49d0*/  IMAD.MOV.U32 R8, RZ, RZ, 0x1 ;  /* 0x00000001ff087424 */ /* 0x000fe200078e00ff */
[----:B------:R-:W-:Y:S01]  /*49e0*/  ULDC.64 UR14, c[0x0][0x198] ;  /* 0x00006600000e7ab9 */ /* 0x000fe20000000a00 */
[----:B------:R-:W-:Y:S01]  /*49f0*/  UMOV UR4, URZ ;  /* 0x0000003f00047c82 */ /* 0x000fe20008000000 */
[----:B------:R-:W-:Y:S01]  /*4a00*/  ULDC.64 UR22, c[0x0][0x588] ;  /* 0x0001620000167ab9 */ /* 0x000fe20000000a00 */
[----:B------:R-:W-:Y:S01]  /*4a10*/  ULDC.64 UR24, c[0x0][0x8f8] ;  /* 0x00023e0000187ab9 */ /* 0x000fe20000000a00 */
[----:B------:R-:W1:Y:S01]  /*4a20*/  LDC R11, c[0x0][0x8a8] ;  /* 0x00022a00ff0b7b82 */ /* 0x000e620000000800 */
[----:B------:R-:W-:Y:S01]  /*4a30*/  ULDC.64 UR26, c[0x0][0x590] ;  /* 0x00016400001a7ab9 */ /* 0x000fe20000000a00 */
[----:B---3--:R-:W-:-:S02]  /*4a40*/  SHF.L.U32 R4, R4, R9, RZ ;  /* 0x0000000904047219 */ /* 0x008fc400000006ff */
[----:B------:R-:W-:Y:S01]  /*4a50*/  SHF.L.U32 R9, R8, R9, RZ ;  /* 0x0000000908097219 */ /* 0x000fe200000006ff */
[----:B------:R-:W-:Y:S01]  /*4a60*/  IMAD.MOV.U32 R8, RZ, RZ, 0x1 ;  /* 0x00000001ff087424 */ /* 0x000fe200078e00ff */
[----:B------:R-:W-:Y:S01]  /*4a70*/  LOP3.LUT R12, RZ, R4, RZ, 0x33, !PT ;  /* 0x00000004ff0c7212 */ /* 0x000fe200078e33ff */
[----:B-1----:R-:W-:-:S07]  /*4a80*/  VIADD R11, R11, 0xffffffff ;  /* 0xffffffff0b0b7836 */ /* 0x002fce0000000000 */
.L_x_107:
[----:B------:R-:W-:Y:S02]  /*4a90*/  ISETP.NE.U32.AND P0, PT, RZ, UR26, PT ;  /* 0x0000001aff007c0c */ /* 0x000fe4000bf05070 */
[----:B------:R-:W-:Y:S02]  /*4aa0*/  R2UR UR19, R13 ;  /* 0x000000000d1372ca */ /* 0x000fe400000e0000 */
[----:B------:R-:W-:Y:S02]  /*4ab0*/  R2UR UR18, R7 ;  /* 0x00000000071272ca */ /* 0x000fe400000e0000 */
[----:B------:R-:W-:-:S09]  /*4ac0*/  ISETP.NE.AND.EX P0, PT, RZ, UR27, PT, P0 ;  /* 0x0000001bff007c0c */ /* 0x000fd2000bf05300 */
[----:B------:R-:W-:Y:S02]  /*4ad0*/  USHF.L.U32 UR19, UR19, 0x7, URZ ;  /* 0x0000000713137899 */ /* 0x000fe4000800063f */
[----:B------:R-:W-:Y:S02]  /*4ae0*/  USHF.L.U32 UR18, UR18, 0x6, URZ ;  /* 0x0000000612127899 */ /* 0x000fe4000800063f */
[----:B------:R-:W-:Y:S10]  /*4af0*/  @!P0 BRA `(.L_x_88) ;  /* 0x00000000002c8947 */ /* 0x000ff40003800000 */
[----:B------:R-:W-:-:S04]  /*4b00*/  ISETP.NE.U32.AND P1, PT, RZ, UR22, PT ;  /* 0x00000016ff007c0c */ /* 0x000fc8000bf25070 */
[----:B------:R-:W-:-:S13]  /*4b10*/  ISETP.NE.AND.EX P1, PT, RZ, UR23, PT, P1 ;  /* 0x00000017ff007c0c */ /* 0x000fda000bf25310 */
[----:B------:R-:W-:Y:S05]  /*4b20*/  @!P1 BRA `(.L_x_89) ;  /* 0x0000000000189947 */ /* 0x000fea0003800000 */
[----:B------:R-:W1:Y:S01]  /*4b30*/  LDC.64 R4, c[0x0][0x588] ;  /* 0x00016200ff047b82 */ /* 0x000e620000000a00 */
[----:B--2--5:R-:W-:-:S04]  /*4b40*/  IMAD R3, R6, UR26, RZ ;  /* 0x0000001a06037c24 */ /* 0x024fc8000f8e02ff */
[----:B-1----:R-:W-:-:S05]  /*4b50*/  IMAD.WIDE R4, R3, 0x4, R4 ;  /* 0x0000000403047825 */ /* 0x002fca00078e0204 */
[----:B------:R1:W5:Y:S01]  /*4b60*/  LDG.E R3, desc[UR54][R4.64] ;  /* 0x0000003604037981 */ /* 0x000362000c1e1900 */
[----:B------:R-:W-:Y:S01]  /*4b70*/  IMAD.MOV.U32 R0, RZ, RZ, 0x1 ;  /* 0x00000001ff007424 */ /* 0x000fe200078e00ff */
[----:B------:R-:W-:Y:S06]  /*4b80*/  BRA `(.L_x_88) ;  /* 0x0000000000087947 */ /* 0x000fec0003800000 */
.L_x_89:
[----:B--2--5:R-:W3:Y:S01]  /*4b90*/  LDC R3, c[0x0][0x580] ;  /* 0x00016000ff037b82 */ /* 0x024ee20000000800 */
[----:B------:R-:W-:-:S07]  /*4ba0*/  IMAD.MOV.U32 R0, RZ, RZ, 0x1 ;  /* 0x00000001ff007424 */ /* 0x000fce00078e00ff */
.L_x_88:
[----:B------:R-:W-:Y:S05]  /*4bb0*/  @!P0 BRA `(.L_x_90) ;  /* 0x00000000001c8947 */ /* 0x000fea0003800000 */
[----:B------:R-:W-:-:S13]  /*4bc0*/  LOP3.LUT P2, RZ, R0, 0xff, RZ, 0xc0, !PT ;  /* 0x000000ff00ff7812 */ /* 0x000fda000784c0ff */
[----:B-1----:R-:W1:Y:S02]  /*4bd0*/  @!P2 LDC.64 R4, c[0x0][0x588] ;  /* 0x00016200ff04ab82 */ /* 0x002e640000000a00 */
[----:B-1----:R-:W-:-:S04]  /*4be0*/  @!P2 ISETP.NE.U32.AND P0, PT, R4, RZ, PT ;  /* 0x000000ff0400a20c */ /* 0x002fc80003f05070 */
[----:B------:R-:W-:Y:S02]  /*4bf0*/  @!P2 ISETP.NE.AND.EX P1, PT, R5, RZ, PT, P0 ;  /* 0x000000ff0500a20c */ /* 0x000fe40003f25300 */
[----:B--23-5:R-:W-:Y:S02]  /*4c00*/  @P2 FSETP.EQ.AND P0, PT, R3, RZ, PT ;  /* 0x000000ff0300220b */ /* 0x02cfe40003f02000 */
[----:B------:R-:W-:Y:S01]  /*4c10*/  @!P2 PLOP3.LUT P0, PT, P1, PT, PT, 0x8, 0x0 ;  /* 0x000000000000a81c */ /* 0x000fe20000f0e170 */
[----:B------:R-:W-:-:S12]  /*4c20*/  BRA `(.L_x_91) ;  /* 0x0000000000047947 */ /* 0x000fd80003800000 */
.L_x_90:
[----:B--23-5:R-:W-:-:S13]  /*4c30*/  FSETP.EQ.AND P0, PT, R3, RZ, PT ;  /* 0x000000ff0300720b */ /* 0x02cfda0003f02000 */
.L_x_91:
[----:B------:R-:W-:Y:S02]  /*4c40*/  ISETP.NE.AND P2, PT, R10, 0x3, PT ;  /* 0x000000030a00780c */ /* 0x000fe40003f45270 */
[----:B------:R-:W-:-:S04]  /*4c50*/  ELECT P1, URZ, PT ;  /* 0x00000000003f782f */ /* 0x000fc80003820000 */
[----:B------:R-:W-:-:S07]  /*4c60*/  PLOP3.LUT P0, PT, P1, P0, PT, 0x20, 0x0 ;  /* 0x000000000000781c */ /* 0x000fce0000f00470 */
[----:B------:R-:W-:Y:S06]  /*4c70*/  @!P2 BRA `(.L_x_92) ;  /* 0x000000000004a947 */ /* 0x000fec0003800000 */
[----:B------:R-:W-:Y:S01]  /*4c80*/  BPT.TRAP 0x1 ;  /* 0x000000040000795c */ /* 0x000fe20000300000 */
.L_x_92:
[----:B------:R-:W2:Y:S01]  /*4c90*/  S2UR UR42, SR_CgaCtaId ;  /* 0x00000000002a79c3 */ /* 0x000ea20000008800 */
[----:B------:R-:W-:Y:S01]  /*4ca0*/  UMOV UR5, 0x400 ;  /* 0x0000040000057882 */ /* 0x000fe20000000000 */
[----:B-1----:R-:W-:Y:S01]  /*4cb0*/  SHF.L.U32 R4, R8, 0x1f, RZ ;  /* 0x0000001f08047819 */ /* 0x002fe200000006ff */
[----:B--2---:R-:W-:-:S04]  /*4cc0*/  ULEA UR6, UR42, UR5, 0x18 ;  /* 0x000000052a067291 */ /* 0x004fc8000f8ec03f */
[----:B------:R-:W-:-:S09]  /*4cd0*/  ULEA UR5, UR4, UR6, 0x3 ;  /* 0x0000000604057291 */ /* 0x000fd2000f8e183f */
[----:B------:R-:W1:Y:S02]  /*4ce0*/  SYNCS.PHASECHK.TRANS64.TRYWAIT P1, [UR5+0x98], R4 ;  /* 0x00009804ff0075a7 */ /* 0x000e640008020145 */
[----:B-1----:R-:W-:Y:S05]  /*4cf0*/  @!P1 BRA `(.L_x_93) ;  /* 0x0000002000009947 */ /* 0x002fea0003800000 */
.L_x_139:
[----:B------:R-:W-:Y:S04]  /*4d00*/  BSSY B0, `(.L_x_94) ;  /* 0x000000f000007945 */ /* 0x000fe80003800000 */
[----:B------:R-:W-:Y:S05]  /*4d10*/  @!P0 BRA `(.L_x_95) ;  /* 0x0000000000348947 */ /* 0x000fea0003800000 */
[----:B------:R-:W-:Y:S01]  /*4d20*/  ULEA UR16, UR4, UR6, 0xd ;  /* 0x0000000604107291 */ /* 0x000fe2000f8e683f */
[----:B------:R-:W-:Y:S01]  /*4d30*/  R2UR UR20, R6 ;  /* 0x00000000061472ca */ /* 0x000fe200000e0000 */
[----:B------:R-:W-:Y:S02]  /*4d40*/  UIADD3 UR8, UP0, UR14, 0x3f0, URZ ;  /* 0x000003f00e087890 */ /* 0x000fe4000ff1e03f */
[----:B------:R-:W-:Y:S02]  /*4d50*/  UIADD3 UR17, UR5, 0x80, URZ ;  /* 0x0000008005117890 */ /* 0x000fe4000fffe03f */
[----:B------:R-:W-:Y:S02]  /*4d60*/  UIADD3 UR16, UR16, 0x200, URZ ;  /* 0x0000020010107890 */ /* 0x000fe4000fffe03f */
[----:B------:R-:W-:Y:S01]  /*4d70*/  UIADD3.X UR9, URZ, UR15, URZ, UP0, !UPT ;  /* 0x0000000f3f097290 */ /* 0x000fe200087fe43f */
[----:B------:R-:W-:Y:S01]  /*4d80*/  UMOV UR10, 0x0 ;  /* 0x00000000000a7882 */ /* 0x000fe20000000000 */
[----:B------:R-:W-:-:S07]  /*4d90*/  UMOV UR11, 0x10000000 ;  /* 0x10000000000b7882 */ /* 0x000fce0000000000 */
[----:B------:R2:W-:Y:S02]  /*4da0*/  UTMALDG.3D [UR16], [UR8], desc[UR10] ;  /* 0x00000a10080075b4 */ /* 0x0005e40008011000 */
[----:B--2---:R-:W-:Y:S05]  /*4db0*/  @!P2 BRA `(.L_x_96) ;  /* 0x000000000004a947 */ /* 0x004fea0003800000 */
[----:B------:R-:W-:Y:S01]  /*4dc0*/  BPT.TRAP 0x1 ;  /* 0x000000040000795c */ /* 0x000fe20000300000 */
.L_x_96:
[----:B-1----:R-:W1:Y:S02]  /*4dd0*/  LDC R4, c[0x0][0x800] ;  /* 0x00020000ff047b82 */ /* 0x002e640000000800 */
[----:B-1----:R2:W-:Y:S02]  /*4de0*/  SYNCS.ARRIVE.TRANS64.RED.A0TR RZ, [UR5+0x80], R4 ;  /* 0x00008004ffff79a7 */ /* 0x0025e40008300405 */
.L_x_95:
[----:B------:R-:W-:Y:S05]  /*4df0*/  BSYNC B0 ;  /* 0x0000000000007941 */ /* 0x000fea0003800000 */
.L_x_94:
[----:B------:R-:W-:Y:S05]  /*4e00*/  @!P2 BRA `(.L_x_97) ;  /* 0x000000000004a947 */ /* 0x000fea0003800000 */
[----:B------:R-:W-:Y:S01]  /*4e10*/  BPT.TRAP 0x1 ;  /* 0x000000040000795c */ /* 0x000fe20000300000 */
.L_x_97:
[----:B------:R-:W-:Y:S02]  /*4e20*/  UIADD3 UR5, UR5, 0x80, URZ ;  /* 0x0000008005057890 */ /* 0x000fe4000fffe03f */
[----:B------:R-:W-:Y:S02]  /*4e30*/  UIADD3 UR4, UR4, 0x1, URZ ;  /* 0x0000000104047890 */ /* 0x000fe4000fffe03f */
[----:B------:R-:W-:Y:S02]  /*4e40*/  UPRMT UR5, UR42, 0x654, UR5 ;  /* 0x000006542a057896 */ /* 0x000fe40008000005 */
[----:B------:R-:W-:-:S04]  /*4e50*/  UISETP.NE.AND UP0, UPT, UR4, 0x3, UPT ;  /* 0x000000030400788c */ /* 0x000fc8000bf05270 */
[----:B------:R-:W-:-:S03]  /*4e60*/  USEL UR7, URZ, 0x1, UP0 ;  /* 0x000000013f077887 */ /* 0x000fc60008000000 */
[----:B------:R-:W-:Y:S01]  /*4e70*/  SYNCS.ARRIVE.TRANS64.RED.A1T0 RZ, [UR5], RZ ;  /* 0x000000ffffff79a7 */ /* 0x000fe20008100405 */
[----:B------:R-:W-:Y:S02]  /*4e80*/  USEL UR5, UR4, URZ, UP0 ;  /* 0x0000003f04057287 */ /* 0x000fe40008000000 */
[----:B------:R-:W-:Y:S01]  /*4e90*/  LOP3.LUT R8, R8, UR7, RZ, 0x3c, !PT ;  /* 0x0000000708087c12 */ /* 0x000fe2000f8e3cff */
[----:B------:R-:W-:Y:S09]  /*4ea0*/  @!P2 BRA `(.L_x_98) ;  /* 0x000000000004a947 */ /* 0x000ff20003800000 */
[----:B------:R-:W-:Y:S01]  /*4eb0*/  BPT.TRAP 0x1 ;  /* 0x000000040000795c */ /* 0x000fe20000300000 */
.L_x_98:
[----:B------:R-:W-:Y:S01]  /*4ec0*/  ULEA UR4, UR5, UR6, 0x3 ;  /* 0x0000000605047291 */ /* 0x000fe2000f8e183f */
[----:B-12---:R-:W-:-:S08]  /*4ed0*/  SHF.L.U32 R4, R8, 0x1f, RZ ;  /* 0x0000001f08047819 */ /* 0x006fd000000006ff */
[----:B------:R-:W1:Y:S02]  /*4ee0*/  SYNCS.PHASECHK.TRANS64.TRYWAIT P1, [UR4+0x98], R4 ;  /* 0x00009804ff0075a7 */ /* 0x000e640008020144 */
[----:B-1----:R-:W-:Y:S05]  /*4ef0*/  @!P1 BRA `(.L_x_99) ;  /* 0x0000001c00989947 */ /* 0x002fea0003800000 */
.L_x_140:
[----:B------:R-:W-:Y:S04]  /*4f00*/  BSSY B0, `(.L_x_100) ;  /* 0x0000011000007945 */ /* 0x000fe80003800000 */
[----:B------:R-:W-:Y:S05]  /*4f10*/  @!P0 BRA `(.L_x_101) ;  /* 0x00000000003c8947 */ /* 0x000fea0003800000 */
[----:B------:R-:W-:Y:S01]  /*4f20*/  ULEA UR8, UR5, UR6, 0xd ;  /* 0x0000000605087291 */ /* 0x000fe2000f8e683f */
[----:B------:R-:W-:Y:S01]  /*4f30*/  R2UR UR12, R6 ;  /* 0x00000000060c72ca */ /* 0x000fe200000e0000 */
[----:B------:R-:W-:Y:S02]  /*4f40*/  UIADD3 UR16, UP0, UR14, 0x3f0, URZ ;  /* 0x000003f00e107890 */ /* 0x000fe4000ff1e03f */
[----:B------:R-:W-:Y:S02]  /*4f50*/  UIADD3 UR10, UR18, 0x20, URZ ;  /* 0x00000020120a7890 */ /* 0x000fe4000fffe03f */
[----:B------:R-:W-:Y:S02]  /*4f60*/  UIADD3 UR9, UR4, 0x80, URZ ;  /* 0x0000008004097890 */ /* 0x000fe4000fffe03f */
[----:B------:R-:W-:Y:S02]  /*4f70*/  UIADD3 UR8, UR8, 0x200, URZ ;  /* 0x0000020008087890 */ /* 0x000fe4000fffe03f */
[----:B------:R-:W-:Y:S01]  /*4f80*/  UIADD3.X UR17, URZ, UR15, URZ, UP0, !UPT ;  /* 0x0000000f3f117290 */ /* 0x000fe200087fe43f */
[----:B------:R-:W-:Y:S01]  /*4f90*/  UMOV UR20, 0x0 ;  /* 0x0000000000147882 */ /* 0x000fe20000000000 */
[----:B------:R-:W-:Y:S01]  /*4fa0*/  UMOV UR21, 0x10000000 ;  /* 0x1000000000157882 */ /* 0x000fe20000000000 */
[----:B------:R-:W-:-:S06]  /*4fb0*/  UMOV UR11, UR19 ;  /* 0x00000013000b7c82 */ /* 0x000fcc0008000000 */
[----:B------:R2:W-:Y:S02]  /*4fc0*/  UTMALDG.3D [UR8], [UR16], desc[UR20] ;  /* 0x00001408100075b4 */ /* 0x0005e40008011000 */
[----:B--2---:R-:W-:Y:S05]  /*4fd0*/  @!P2 BRA `(.L_x_102) ;  /* 0x000000000004a947 */ /* 0x004fea0003800000 */
[----:B------:R-:W-:Y:S01]  /*4fe0*/  BPT.TRAP 0x1 ;  /* 0x000000040000795c */ /* 0x000fe20000300000 */
.L_x_102:
[----:B-1----:R-:W1:Y:S02]  /*4ff0*/  LDC R4, c[0x0][0x800] ;  /* 0x00020000ff047b82 */ /* 0x002e640000000800 */
[----:B-1----:R2:W-:Y:S02]  /*5000*/  SYNCS.ARRIVE.TRANS64.RED.A0TR RZ, [UR4+0x80], R4 ;  /* 0x00008004ffff79a7 */ /* 0x0025e40008300404 */
.L_x_101:
[----:B------:R-:W-:Y:S05]  /*5010*/  BSYNC B0 ;  /* 0x0000000000007941 */ /* 0x000fea0003800000 */
.L_x_100:
[----:B------:R-:W-:Y:S05]  /*5020*/  @!P2 BRA `(.L_x_103) ;  /* 0x000000000004a947 */ /* 0x000fea0003800000 */
[----:B------:R-:W-:Y:S01]  /*5030*/  BPT.TRAP 0x1 ;  /* 0x000000040000795c */ /* 0x000fe20000300000 */
.L_x_103:
[----:B------:R-:W-:Y:S01]  /*5040*/  UIADD3 UR4, UR4, 0x80, URZ ;  /* 0x0000008004047890 */ /* 0x000fe2000fffe03f */
[----:B------:R-:W-:Y:S01]  /*5050*/  IADD3 R16, P0, R16, UR36, RZ ;  /* 0x0000002410107c10 */ /* 0x000fe2000ff1e0ff */
[----:B------:R-:W-:Y:S01]  /*5060*/  IMAD.MOV.U32 R13, RZ, RZ, -0x1 ;  /* 0xffffffffff0d7424 */ /* 0x000fe200078e00ff */
[----:B-12---:R-:W-:Y:S01]  /*5070*/  PRMT R4, RZ, 0x7610, R4 ;  /* 0x00007610ff047816 */ /* 0x006fe20000000004 */
[----:B------:R-:W-:Y:S01]  /*5080*/  UPRMT UR4, UR42, 0x654, UR4 ;  /* 0x000006542a047896 */ /* 0x000fe20008000004 */
[----:B------:R-:W-:Y:S01]  /*5090*/  IADD3.X R17, R17, UR41, RZ, P0, !PT ;  /* 0x0000002911117c10 */ /* 0x000fe200087fe4ff */
[----:B------:R-:W-:Y:S01]  /*50a0*/  IMAD.MOV.U32 R7, RZ, RZ, -0x1 ;  /* 0xffffffffff077424 */ /* 0x000fe200078e00ff */
[----:B------:R-:W-:Y:S01]  /*50b0*/  ISETP.GE.U32.AND P0, PT, R16, UR24, PT ;  /* 0x0000001810007c0c */ /* 0x000fe2000bf06070 */
[----:B------:R-:W-:-:S03]  /*50c0*/  IMAD.MOV.U32 R6, RZ, RZ, -0x1 ;  /* 0xffffffffff067424 */ /* 0x000fc600078e00ff */
[----:B------:R-:W-:Y:S02]  /*50d0*/  ISETP.GE.U32.AND.EX P0, PT, R17, UR25, PT, P0 ;  /* 0x0000001911007c0c */ /* 0x000fe4000bf06100 */
[----:B------:R-:W-:Y:S01]  /*50e0*/  SYNCS.ARRIVE.TRANS64.RED.A1T0 RZ, [UR4], RZ ;  /* 0x000000ffffff79a7 */ /* 0x000fe20008100404 */
[----:B------:R-:W-:-:S04]  /*50f0*/  UIADD3 UR4, UR5, 0x1, URZ ;  /* 0x0000000105047890 */ /* 0x000fc8000fffe03f */
[----:B------:R-:W-:-:S04]  /*5100*/  UISETP.NE.AND UP0, UPT, UR4, 0x3, UPT ;  /* 0x000000030400788c */ /* 0x000fc8000bf05270 */
[----:B------:R-:W-:Y:S02]  /*5110*/  USEL UR5, URZ, 0x1, UP0 ;  /* 0x000000013f057887 */ /* 0x000fe40008000000 */
[----:B------:R-:W-:-:S04]  /*5120*/  USEL UR4, UR4, URZ, UP0 ;  /* 0x0000003f04047287 */ /* 0x000fc80008000000 */
[----:B------:R-:W-:Y:S01]  /*5130*/  LOP3.LUT R8, R8, UR5, RZ, 0x3c, !PT ;  /* 0x0000000508087c12 */ /* 0x000fe2000f8e3cff */
[----:B------:R-:W-:Y:S07]  /*5140*/  @P0 BRA `(.L_x_104) ;  /* 0x0000000400580947 */ /* 0x000fee0003800000 */
[----:B------:R-:W1:Y:S01]  /*5150*/  S2R R13, SR_CTAID.X ;  /* 0x00000000000d7919 */ /* 0x000e620000002500 */
[----:B------:R-:W2:Y:S01]  /*5160*/  LDC.64 R14, c[0x0][0x8d0] ;  /* 0x00023400ff0e7b82 */ /* 0x000ea20000000a00 */
[----:B------:R-:W-:Y:S01]  /*5170*/  ULDC UR5, c[0x0][0x150] ;  /* 0x0000540000057ab9 */ /* 0x000fe20000000800 */
[----:B------:R-:W-:Y:S01]  /*5180*/  IMAD.MOV.U32 R22, RZ, RZ, R17 ;  /* 0x000000ffff167224 */ /* 0x000fe200078e0011 */
[----:B------:R-:W3:Y:S05]  /*5190*/  S2R R20, SR_CTAID.Y ;  /* 0x0000000000147919 */ /* 0x000eea0000002600 */
[----:B------:R-:W4:Y:S08]  /*51a0*/  LDC R6, c[0x0][0x144] ;  /* 0x00005100ff067b82 */ /* 0x000f300000000800 */
[----:B------:R-:W4:Y:S01]  /*51b0*/  LDC R21, c[0x0][0x8d8] ;  /* 0x00023600ff157b82 */ /* 0x000f220000000800 */
[----:B--2---:R-:W-:-:S04]  /*51c0*/  ISETP.NE.U32.AND P0, PT, R14, RZ, PT ;  /* 0x000000ff0e00720c */ /* 0x004fc80003f05070 */
[----:B------:R-:W-:Y:S02]  /*51d0*/  ISETP.NE.AND.EX P0, PT, R15, RZ, PT, P0 ;  /* 0x000000ff0f00720c */ /* 0x000fe40003f05300 */
[----:B-1----:R-:W-:Y:S02]  /*51e0*/  I2FP.F32.U32 R4, R13 ;  /* 0x0000000d00047245 */ /* 0x002fe40000201000 */
[----:B---3--:R-:W-:-:S03]  /*51f0*/  I2FP.F32.U32 R18, R20 ;  /* 0x0000001400127245 */ /* 0x008fc60000201000 */
[----:B------:R-:W-:-:S06]  /*5200*/  FMUL R4, R4, UR5 ;  /* 0x0000000504047c20 */ /* 0x000fcc0008400000 */
[----:B------:R-:W1:Y:S02]  /*5210*/  F2I.U32.TRUNC.NTZ R4, R4 ;  /* 0x0000000400047305 */ /* 0x000e64000020f000 */
[----:B-1----:R-:W-:-:S04]  /*5220*/  IMAD.MOV R5, RZ, RZ, -R4 ;  /* 0x000000ffff057224 */ /* 0x002fc800078e0a04 */
[----:B----4-:R-:W-:Y:S02]  /*5230*/  IMAD R13, R6, R5, R13 ;  /* 0x00000005060d7224 */ /* 0x010fe400078e020d */
[----:B------:R-:W-:Y:S01]  /*5240*/  IMAD.MOV.U32 R6, RZ, RZ, R16 ;  /* 0x000000ffff067224 */ /* 0x000fe200078e0010 */
[----:B------:R-:W-:Y:S06]  /*5250*/  @!P0 BRA `(.L_x_105) ;  /* 0x0000000000308947 */ /* 0x000fec0003800000 */
[----:B------:R-:W1:Y:S02]  /*5260*/  LDC R5, c[0x0][0x8dc] ;  /* 0x00023700ff057b82 */ /* 0x000e640000000800 */
[----:B-1----:R-:W-:-:S05]  /*5270*/  IADD3 R5, P0, R16, R5, RZ ;  /* 0x0000000510057210 */ /* 0x002fca0007f1e0ff */
[----:B------:R-:W-:-:S04]  /*5280*/  IMAD.X R23, RZ, RZ, R17, P0 ;  /* 0x000000ffff177224 */ /* 0x000fc800000e0611 */
[----:B------:R-:W-:-:S04]  /*5290*/  IMAD.WIDE.U32 R6, R23, R14, RZ ;  /* 0x0000000e17067225 */ /* 0x000fc800078e00ff */
[----:B------:R-:W-:-:S04]  /*52a0*/  IMAD.WIDE.U32 R6, P0, R5, R15, R6 ;  /* 0x0000000f05067225 */ /* 0x000fc80007800006 */
[----:B------:R-:W-:-:S04]  /*52b0*/  IMAD.WIDE.U32 R4, R5, R14, RZ ;  /* 0x0000000e05047225 */ /* 0x000fc800078e00ff */
[----:B------:R-:W-:Y:S01]  /*52c0*/  IMAD.MOV.U32 R4, RZ, RZ, R7 ;  /* 0x000000ffff047224 */ /* 0x000fe200078e0007 */
[----:B------:R-:W-:Y:S01]  /*52d0*/  IADD3 RZ, P1, R5, R6, RZ ;  /* 0x0000000605ff7210 */ /* 0x000fe20007f3e0ff */
[----:B------:R-:W-:-:S04]  /*52e0*/  IMAD.X R5, RZ, RZ, RZ, P0 ;  /* 0x000000ffff057224 */ /* 0x000fc800000e06ff */
[----:B------:R-:W-:-:S04]  /*52f0*/  IMAD.WIDE.U32.X R4, R23, R15, R4, P1 ;  /* 0x0000000f17047225 */ /* 0x000fc800008e0404 */
[----:B------:R-:W-:Y:S02]  /*5300*/  IMAD.MOV.U32 R6, RZ, RZ, R4 ;  /* 0x000000ffff067224 */ /* 0x000fe400078e0004 */
[----:B------:R-:W-:-:S07]  /*5310*/  IMAD.MOV.U32 R22, RZ, RZ, R5 ;  /* 0x000000ffff167224 */ /* 0x000fce00078e0005 */
.L_x_105:
[----:B------:R-:W-:Y:S01]  /*5320*/  ULDC UR5, c[0x0][0x154] ;  /* 0x0000550000057ab9 */ /* 0x000fe20000000800 */
[----:B------:R-:W1:Y:S01]  /*5330*/  LDC R7, c[0x0][0x148] ;  /* 0x00005200ff077b82 */ /* 0x000e620000000800 */
[----:B------:R-:W-:Y:S01]  /*5340*/  FMUL R14, R18, UR5 ;  /* 0x00000005120e7c20 */ /* 0x000fe20008400000 */
[----:B------:R-:W-:Y:S02]  /*5350*/  ISETP.NE.AND P2, PT, R2, 0x1, PT ;  /* 0x000000010200780c */ /* 0x000fe40003f45270 */
[-CC-:B------:R-:W-:Y:S02]  /*5360*/  SHF.R.U64 R18, R6, R21.reuse, R22.reuse ;  /* 0x0000001506127219 */ /* 0x180fe40000001216 */
[----:B------:R-:W-:Y:S01]  /*5370*/  SHF.R.U32.HI R21, RZ, R21, R22 ;  /* 0x00000015ff157219 */ /* 0x000fe20000011616 */
[----:B------:R-:W2:Y:S01]  /*5380*/  F2I.U32.TRUNC.NTZ R14, R14 ;  /* 0x0000000e000e7305 */ /* 0x000ea2000020f000 */
[----:B------:R-:W3:Y:S01]  /*5390*/  LDC.64 R4, c[0x0][0x8c8] ;  /* 0x00023200ff047b82 */ /* 0x000ee20000000a00 */
[----:B------:R-:W-:-:S05]  /*53a0*/  IADD3 R23, P0, RZ, -R18, RZ ;  /* 0x80000012ff177210 */ /* 0x000fca0007f1e0ff */
[----:B------:R-:W-:Y:S02]  /*53b0*/  IMAD.X R21, RZ, RZ, ~R21, P0 ;  /* 0x000000ffff157224 */ /* 0x000fe400000e0e15 */
[----:B------:R-:W4:Y:S01]  /*53c0*/  LDC R22, c[0x0][0x8c0] ;  /* 0x00023000ff167b82 */ /* 0x000f220000000800 */
[----:B--2---:R-:W-:-:S07]  /*53d0*/  IMAD.MOV R15, RZ, RZ, -R14 ;  /* 0x000000ffff0f7224 */ /* 0x004fce00078e0a0e */
[----:B------:R-:W2:Y:S01]  /*53e0*/  LDC R27, c[0x0][0x900] ;  /* 0x00024000ff1b7b82 */ /* 0x000ea20000000800 */
[----:B-1----:R-:W-:-:S07]  /*53f0*/  @P2 IMAD R13, R7, R15, R20 ;  /* 0x0000000f070d2224 */ /* 0x002fce00078e0214 */
[----:B------:R-:W1:Y:S01]  /*5400*/  LDC.64 R14, c[0x0][0x8e8] ;  /* 0x00023a00ff0e7b82 */ /* 0x000e620000000a00 */
[----:B---3--:R-:W-:-:S04]  /*5410*/  IMAD R6, R21, R4, RZ ;  /* 0x0000000415067224 */ /* 0x008fc800078e02ff */
[C---:B------:R-:W-:Y:S02]  /*5420*/  IMAD R7, R23.reuse, R5, R6 ;  /* 0x0000000517077224 */ /* 0x040fe400078e0206 */
[----:B------:R-:W-:Y:S01]  /*5430*/  IMAD.WIDE.U32 R4, R23, R4, R16 ;  /* 0x0000000417047225 */ /* 0x000fe200078e0010 */
[----:B------:R-:W3:Y:S03]  /*5440*/  LDC R6, c[0x0][0x8b0] ;  /* 0x00022c00ff067b82 */ /* 0x000ee60000000800 */
[----:B------:R-:W-:-:S05]  /*5450*/  IMAD.IADD R5, R5, 0x1, R7 ;  /* 0x0000000105057824 */ /* 0x000fca00078e0207 */
[-CC-:B----4-:R-:W-:Y:S01]  /*5460*/  SHF.R.U64 R26, R4, R22.reuse, R5.reuse ;  /* 0x00000016041a7219 */ /* 0x190fe20000001205 */
[----:B------:R-:W4:Y:S01]  /*5470*/  LDC R25, c[0x0][0x8f0] ;  /* 0x00023c00ff197b82 */ /* 0x000f220000000800 */
[----:B------:R-:W-:Y:S02]  /*5480*/  SHF.R.U32.HI R5, RZ, R22, R5 ;  /* 0x00000016ff057219 */ /* 0x000fe40000011605 */
[----:B-1----:R-:W-:-:S05]  /*5490*/  ISETP.NE.U32.AND P0, PT, R14, RZ, PT ;  /* 0x000000ff0e00720c */ /* 0x002fca0003f05070 */
[----:B------:R-:W1:Y:S01]  /*54a0*/  LDC R24, c[0x0][0x8e0] ;  /* 0x00023800ff187b82 */ /* 0x000e620000000800 */
[----:B------:R-:W-:Y:S02]  /*54b0*/  ISETP.NE.AND.EX P0, PT, R15, RZ, PT, P0 ;  /* 0x000000ff0f00720c */ /* 0x000fe40003f05300 */
[----:B---3--:R-:W-:-:S05]  /*54c0*/  SHF.R.U64 R23, R26, R6, R5 ;  /* 0x000000061a177219 */ /* 0x008fca0000001205 */
[----:B------:R-:W3:Y:S01]  /*54d0*/  LDC R22, c[0x0][0x8b8] ;  /* 0x00022e00ff167b82 */ /* 0x000ee20000000800 */
[----:B------:R-:W-:-:S04]  /*54e0*/  SHF.R.U32.HI R4, RZ, R6, R5 ;  /* 0x00000006ff047219 */ /* 0x000fc80000011605 */
[-CC-:B--2---:R-:W-:Y:S02]  /*54f0*/  SHF.R.U64 R21, R23, R27.reuse, R4.reuse ;  /* 0x0000001b17157219 */ /* 0x184fe40000001204 */
[----:B------:R-:W-:Y:S01]  /*5500*/  SHF.R.U32.HI R27, RZ, R27, R4 ;  /* 0x0000001bff1b7219 */ /* 0x000fe20000011604 */
[----:B------:R-:W2:Y:S02]  /*5510*/  LDC R20, c[0x0][0x8a8] ;  /* 0x00022a00ff147b82 */ /* 0x000ea40000000800 */
[----:B------:R-:W-:Y:S02]  /*5520*/  IMAD.MOV.U32 R4, RZ, RZ, R21 ;  /* 0x000000ffff047224 */ /* 0x000fe400078e0015 */
[----:B------:R-:W-:Y:S01]  /*5530*/  IMAD.MOV.U32 R5, RZ, RZ, R27 ;  /* 0x000000ffff057224 */ /* 0x000fe200078e001b */
[----:B----4-:R-:W-:Y:S06]  /*5540*/  @!P0 BRA `(.L_x_106) ;  /* 0x0000000000288947 */ /* 0x010fec0003800000 */
[----:B------:R-:W4:Y:S02]  /*5550*/  LDC R4, c[0x0][0x8f4] ;  /* 0x00023d00ff047b82 */ /* 0x000f240000000800 */
[----:B----4-:R-:W-:-:S05]  /*5560*/  IADD3 R5, P0, R21, R4, RZ ;  /* 0x0000000415057210 */ /* 0x010fca0007f1e0ff */
[----:B------:R-:W-:-:S04]  /*5570*/  IMAD.X R27, RZ, RZ, R27, P0 ;  /* 0x000000ffff1b7224 */ /* 0x000fc800000e061b */
[----:B------:R-:W-:-:S04]  /*5580*/  IMAD.WIDE.U32 R6, R27, R14, RZ ;  /* 0x0000000e1b067225 */ /* 0x000fc800078e00ff */
[----:B------:R-:W-:-:S04]  /*5590*/  IMAD.WIDE.U32 R6, P0, R5, R15, R6 ;  /* 0x0000000f05067225 */ /* 0x000fc80007800006 */
[----:B------:R-:W-:-:S04]  /*55a0*/  IMAD.WIDE.U32 R4, R5, R14, RZ ;  /* 0x0000000e05047225 */ /* 0x000fc800078e00ff */
[----:B------:R-:W-:Y:S01]  /*55b0*/  IMAD.MOV.U32 R4, RZ, RZ, R7 ;  /* 0x000000ffff047224 */ /* 0x000fe200078e0007 */
[----:B------:R-:W-:Y:S01]  /*55c0*/  IADD3 RZ, P1, R5, R6, RZ ;  /* 0x0000000605ff7210 */ /* 0x000fe20007f3e0ff */
[----:B------:R-:W-:-:S04]  /*55d0*/  IMAD.X R5, RZ, RZ, RZ, P0 ;  /* 0x000000ffff057224 */ /* 0x000fc800000e06ff */
[----:B------:R-:W-:-:S08]  /*55e0*/  IMAD.WIDE.U32.X R4, R27, R15, R4, P1 ;  /* 0x0000000f1b047225 */ /* 0x000fd000008e0404 */
.L_x_106:
[----:B------:R-:W-:Y:S01]  /*55f0*/  SHF.R.U64 R25, R4, R25, R5 ;  /* 0x0000001904197219 */ /* 0x000fe20000001205 */
[----:B------:R-:W-:Y:S01]  /*5600*/  IMAD.MOV.U32 R6, RZ, RZ, R18 ;  /* 0x000000ffff067224 */ /* 0x000fe200078e0012 */
[----:B------:R-:W-:Y:S02]  /*5610*/  LOP3.LUT R4, R23, R12, RZ, 0xc0, !PT ;  /* 0x0000000c17047212 */ /* 0x000fe400078ec0ff */
[----:B------:R-:W-:Y:S01]  /*5620*/  LOP3.LUT R26, R26, R11, RZ, 0xc0, !PT ;  /* 0x0000000b1a1a7212 */ /* 0x000fe200078ec0ff */
[----:B------:R-:W-:Y:S02]  /*5630*/  IMAD.MOV R5, RZ, RZ, -R25 ;  /* 0x000000ffff057224 */ /* 0x000fe400078e0a19 */
[----:B------:R-:W-:Y:S02]  /*5640*/  IMAD R4, R9, R25, R4 ;  /* 0x0000001909047224 */ /* 0x000fe400078e0204 */
[----:B-1----:R-:W-:Y:S02]  /*5650*/  IMAD R21, R5, R24, R21 ;  /* 0x0000001805157224 */ /* 0x002fe400078e0215 */
[----:B---3--:R-:W-:-:S02]  /*5660*/  IMAD R13, R4, R22, R13 ;  /* 0x00000016040d7224 */ /* 0x008fc400078e020d */
[----:B--2---:R-:W-:Y:S02]  /*5670*/  IMAD R20, R21, R20, R26 ;  /* 0x0000001415147224 */ /* 0x004fe400078e021a */
[----:B------:R-:W-:-:S03]  /*5680*/  IMAD.MOV.U32 R4, RZ, RZ, 0x1 ;  /* 0x00000001ff047424 */ /* 0x000fc600078e00ff */
[----:B------:R-:W-:Y:S02]  /*5690*/  SEL R7, R20, R13, !P2 ;  /* 0x0000000d14077207 */ /* 0x000fe40005000000 */
[----:B------:R-:W-:-:S07]  /*56a0*/  SEL R13, R13, R20, !P2 ;  /* 0x000000140d0d7207 */ /* 0x000fce0005000000 */
.L_x_104:
[----:B------:R-:W-:-:S13]  /*56b0*/  LOP3.LUT P0, RZ, R4, 0xff, RZ, 0xc0, !PT ;  /* 0x000000ff04ff7812 */ /* 0x000fda000780c0ff */
[----:B------:R-:W-:Y:S05]  /*56c0*/  @P0 BRA `(.L_x_107) ;  /* 0xfffffff000f00947 */ /* 0x000fea000383ffff */
.L_x_87:
[----:B------:R-:W-:-:S13]  /*56d0*/  ELECT P0, URZ, PT ;  /* 0x00000000003f782f */ /* 0x000fda0003800000 */
[----:B------:R-:W-:Y:S05]  /*56e0*/  @!P0 BRA `(.L_x_11) ;  /* 0x0000001400108947 */ /* 0x000fea0003800000 */
[----:B------:R-:W-:-:S04]  /*56f0*/  LOP3.LUT R19, R19, 0x2, RZ, 0xfc, !PT ;  /* 0x0000000213137812 */ /* 0x000fc800078efcff */
[----:B------:R-:W-:-:S13]  /*5700*/  ISETP.NE.AND P1, PT, R19, 0x3, PT ;  /* 0x000000031300780c */ /* 0x000fda0003f25270 */
[----:B------:R-:W-:Y:S05]  /*5710*/  @!P1 BRA `(.L_x_108) ;  /* 0x0000000000049947 */ /* 0x000fea0003800000 */
[----:B------:R-:W-:Y:S01]  /*5720*/  BPT.TRAP 0x1 ;  /* 0x000000040000795c */ /* 0x000fe20000300000 */
.L_x_108:
[----:B------:R-:W-:Y:S01]  /*5730*/  IMAD.U32 R7, RZ, RZ, UR42 ;  /* 0x0000002aff077e24 */ /* 0x000fe2000f8e00ff */
[----:B------:R-:W-:Y:S01]  /*5740*/  MOV R0, 0x400 ;  /* 0x0000040000007802 */ /* 0x000fe20000000f00 */
[----:B------:R-:W-:-:S03]  /*5750*/  IMAD.U32 R2, RZ, RZ, UR4 ;  /* 0x00000004ff027e24 */ /* 0x000fc6000f8e00ff */
[----:B------:R-:W-:Y:S02]  /*5760*/  LEA R7, R7, R0, 0x18 ;  /* 0x0000000007077211 */ /* 0x000fe400078ec0ff */
[----:B------:R-:W-:-:S03]  /*5770*/  SHF.L.U32 R0, R8, 0x1f, RZ ;  /* 0x0000001f08007819 */ /* 0x000fc600000006ff */
[----:B--2--5:R-:W-:-:S04]  /*5780*/  IMAD R3, R2, 0x8, R7 ;  /* 0x0000000802037824 */ /* 0x024fc800078e0207 */
[----:B------:R-:W2:Y:S02]  /*5790*/  SYNCS.PHASECHK.TRANS64.TRYWAIT P0, [R3+URZ+0x98], R0 ;  /* 0x00009800030075a7 */ /* 0x000ea4000800017f */
[----:B--2---:R-:W-:Y:S05]  /*57a0*/  @!P0 BRA `(.L_x_109) ;  /* 0x0000001400848947 */ /* 0x004fea0003800000 */
.L_x_141:
[----:B------:R-:W-:Y:S05]  /*57b0*/  @!P1 BRA `(.L_x_110) ;  /* 0x0000000000049947 */ /* 0x000fea0003800000 */
[----:B------:R-:W-:Y:S01]  /*57c0*/  BPT.TRAP 0x1 ;  /* 0x000000040000795c */ /* 0x000fe20000300000 */
.L_x_110:
[----:B------:R-:W-:-:S04]  /*57d0*/  UIADD3 UR5, UR4, 0x1, URZ ;  /* 0x0000000104057890 */ /* 0x000fc8000fffe03f */
[----:B------:R-:W-:Y:S02]  /*57e0*/  UISETP.NE.AND UP0, UPT, UR5, 0x3, UPT ;  /* 0x000000030500788c */ /* 0x000fe4000bf05270 */
[----:B------:R-:W-:Y:S02]  /*57f0*/  IMAD.U32 R2, RZ, RZ, UR5 ;  /* 0x00000005ff027e24 */ /* 0x000fe4000f8e00ff */
[----:B------:R-:W-:Y:S02]  /*5800*/  USEL UR5, URZ, 0x1, UP0 ;  /* 0x000000013f057887 */ /* 0x000fe40008000000 */
[----:B------:R-:W-:-:S04]  /*5810*/  PLOP3.LUT P0, PT, PT, PT, UP0, 0x80, 0x0 ;  /* 0x000000000000781c */ /* 0x000fc80003f0f008 */
[----:B------:R-:W-:Y:S02]  /*5820*/  SEL R2, R2, RZ, P0 ;  /* 0x000000ff02027207 */ /* 0x000fe40000000000 */
[----:B--2---:R-:W-:-:S03]  /*5830*/  LOP3.LUT R3, R8, UR5, RZ, 0x3c, !PT ;  /* 0x0000000508037c12 */ /* 0x004fc6000f8e3cff */
[----:B-1----:R-:W-:Y:S01]  /*5840*/  IMAD R5, R2, 0x8, R7 ;  /* 0x0000000802057824 */ /* 0x002fe200078e0207 */
[----:B------:R-:W-:-:S04]  /*5850*/  SHF.L.U32 R0, R3, 0x1f, RZ ;  /* 0x0000001f03007819 */ /* 0x000fc800000006ff */
[----:B------:R-:W1:Y:S02]  /*5860*/  SYNCS.PHASECHK.TRANS64.TRYWAIT P0, [R5+URZ+0x98], R0 ;  /* 0x00009800050075a7 */ /* 0x000e64000800017f */
[----:B-1----:R-:W-:Y:S05]  /*5870*/  @!P0 BRA `(.L_x_111) ;  /* 0x0000001400648947 */ /* 0x002fea0003800000 */
.L_x_142:
[----:B------:R-:W-:Y:S05]  /*5880*/  @!P1 BRA `(.L_x_112) ;  /* 0x0000000000049947 */ /* 0x000fea0003800000 */
[----:B------:R-:W-:Y:S01]  /*5890*/  BPT.TRAP 0x1 ;  /* 0x000000040000795c */ /* 0x000fe20000300000 */
.L_x_112:
[----:B-1----:R-:W-:-:S05]  /*58a0*/  VIADD R0, R2, 0x1 ;  /* 0x0000000102007836 */ /* 0x002fca0000000000 */
[----:B------:R-:W-:-:S04]  /*58b0*/  ISETP.NE.AND P0, PT, R0, 0x3, PT ;  /* 0x000000030000780c */ /* 0x000fc80003f05270 */
[----:B------:R-:W-:Y:S02]  /*58c0*/  SEL R2, RZ, 0x1, P0 ;  /* 0x00000001ff027807 */ /* 0x000fe40000000000 */
[----:B------:R-:W-:Y:S02]  /*58d0*/  SEL R0, R0, RZ, P0 ;  /* 0x000000ff00007207 */ /* 0x000fe40000000000 */
[----:B------:R-:W-:-:S03]  /*58e0*/  LOP3.LUT R2, R3, R2, RZ, 0x3c, !PT ;  /* 0x0000000203027212 */ /* 0x000fc600078e3cff */
[----:B------:R-:W-:Y:S01]  /*58f0*/  IMAD R3, R0, 0x8, R7 ;  /* 0x0000000800037824 */ /* 0x000fe200078e0207 */
[----:B------:R-:W-:-:S07]  /*5900*/  SHF.L.U32 R0, R2, 0x1f, RZ ;  /* 0x0000001f02007819 */ /* 0x000fce00000006ff */
.L_x_113:
[----:B-1----:R1:W2:Y:S02]  /*5910*/  SYNCS.PHASECHK.TRANS64.TRYWAIT P0, [R3+URZ+0x98], R0 ;  /* 0x00009800030075a7 */ /* 0x0022a4000800017f */
[----:B--2---:R-:W-:Y:S05]  /*5920*/  @!P0 NANOSLEEP.SYNCS 0x989680 ;  /* 0x009896800000895d */ /* 0x004fea0003900000 */
[----:B------:R-:W2:Y:S02]  /*5930*/  @!P0 SYNCS.PHASECHK.TRANS64 P0, [R3+URZ+0x98], R0 ;  /* 0x00009800030085a7 */ /* 0x000ea4000800007f */
[----:B--2---:R-:W-:Y:S05]  /*5940*/  @P0 BRA `(.L_x_11) ;  /* 0x0000001000780947 */ /* 0x004fea0003800000 */
[----:B------:R-:W-:Y:S05]  /*5950*/  BRA `(.L_x_113) ;  /* 0xfffffffc00ec7947 */ /* 0x000fea000383ffff */
.L_x_82:
[----:B------:R-:W-:Y:S01]  /*5960*/  LOP3.LUT P0, RZ, R10, 0xff, RZ, 0xc0, !PT ;  /* 0x000000ff0aff7812 */ /* 0x000fe2000780c0ff */
[----:B------:R-:W-:Y:S02]  /*5970*/  IMAD.MOV.U32 R3, RZ, RZ, 0x1 ;  /* 0x00000001ff037424 */ /* 0x000fe400078e00ff */
[----:B------:R-:W-:-:S10]  /*5980*/  IMAD.MOV.U32 R0, RZ, RZ, RZ ;  /* 0x000000ffff007224 */ /* 0x000fd400078e00ff */
[----:B------:R-:W-:Y:S05]  /*5990*/  @!P0 BRA `(.L_x_114) ;  /* 0x0000000c00208947 */ /* 0x000fea0003800000 */
[----:B------:R-:W1:Y:S01]  /*59a0*/  LDC R0, c[0x0][0x28c] ;  /* 0x0000a300ff007b82 */ /* 0x000e620000000800 */
[C---:B------:R-:W-:Y:S01]  /*59b0*/  LOP3.LUT P2, RZ, R18.reuse, 0x7f, RZ, 0xc0, !PT ;  /* 0x0000007f12ff7812 */ /* 0x040fe2000784c0ff */
[----:B------:R-:W-:Y:S01]  /*59c0*/  ULDC UR5, c[0x0][0x900] ;  /* 0x0002400000057ab9 */ /* 0x000fe20000000800 */
[----:B------:R-:W-:Y:S01]  /*59d0*/  LOP3.LUT P0, RZ, R18, 0x1f, RZ, 0xc0, !PT ;  /* 0x0000001f12ff7812 */ /* 0x000fe2000780c0ff */
[----:B------:R-:W-:Y:S01]  /*59e0*/  UMOV UR6, 0xffffffff ;  /* 0xffffffff00067882 */ /* 0x000fe20000000000 */
[----:B------:R-:W-:Y:S01]  /*59f0*/  BSSY B0, `(.L_x_114) ;  /* 0x00000c2000007945 */ /* 0x000fe20003800000 */
[----:B------:R-:W-:Y:S01]  /*5a00*/  USHF.L.U32 UR6, UR6, UR5, URZ ;  /* 0x0000000506067299 */ /* 0x000fe2000800063f */
[----:B------:R-:W-:Y:S01]  /*5a10*/  IMAD.MOV.U32 R10, RZ, RZ, 0x1 ;  /* 0x00000001ff0a7424 */ /* 0x000fe200078e00ff */
[----:B------:R-:W-:Y:S01]  /*5a20*/  LOP3.LUT R18, R22, 0x2, RZ, 0xfc, !PT ;  /* 0x0000000216127812 */ /* 0x000fe200078efcff */
[----:B------:R-:W-:Y:S01]  /*5a30*/  ULDC UR4, c[0x0][0x8a8] ;  /* 0x00022a0000047ab9 */ /* 0x000fe20000000800 */
[----:B------:R-:W-:Y:S01]  /*5a40*/  PLOP3.LUT P0, PT, P0, P2, PT, 0x8a, 0x0 ;  /* 0x000000000000781c */ /* 0x000fe20000705172 */
[----:B------:R-:W-:Y:S01]  /*5a50*/  UMOV UR7, 0x1 ;  /* 0x0000000100077882 */ /* 0x000fe20000000000 */
[----:B------:R-:W-:-:S02]  /*5a60*/  UIADD3 UR15, UR4, -0x1, URZ ;  /* 0xffffffff040f7890 */ /* 0x000fc4000fffe03f */
[----:B------:R-:W-:Y:S02]  /*5a70*/  USHF.L.U32 UR17, UR7, UR5, URZ ;  /* 0x0000000507117299 */ /* 0x000fe4000800063f */
[----:B------:R-:W-:Y:S01]  /*5a80*/  ULOP3.LUT UR16, URZ, UR6, URZ, 0x33, !UPT ;  /* 0x000000063f107292 */ /* 0x000fe2000f8e333f */
[----:B------:R-:W-:Y:S01]  /*5a90*/  ULDC.64 UR20, c[0x0][0x198] ;  /* 0x0000660000147ab9 */ /* 0x000fe20000000a00 */
[----:B-1----:R-:W-:-:S05]  /*5aa0*/  VIADD R0, R0, 0x3f ;  /* 0x0000003f00007836 */ /* 0x002fca0000000000 */
[----:B------:R-:W-:-:S04]  /*5ab0*/  SHF.R.S32.HI R3, RZ, 0x1f, R0 ;  /* 0x0000001fff037819 */ /* 0x000fc80000011400 */
[----:B------:R-:W-:Y:S01]  /*5ac0*/  LEA.HI R3, R3, R0, RZ, 0x6 ;  /* 0x0000000003037211 */ /* 0x000fe200078f30ff */
[----:B------:R-:W-:-:S03]  /*5ad0*/  IMAD.MOV.U32 R0, RZ, RZ, RZ ;  /* 0x000000ffff007224 */ /* 0x000fc600078e00ff */
[----:B------:R-:W-:Y:S01]  /*5ae0*/  SHF.R.S32.HI R11, RZ, 0x6, R3 ;  /* 0x00000006ff0b7819 */ /* 0x000fe20000011403 */
[----:B------:R-:W-:-:S04]  /*5af0*/  IMAD.MOV.U32 R3, RZ, RZ, 0x1 ;  /* 0x00000001ff037424 */ /* 0x000fc800078e00ff */
[----:B------:R-:W-:-:S07]  /*5b00*/  VIADD R12, R11, 0x1 ;  /* 0x000000010b0c7836 */ /* 0x000fce0000000000 */
.L_x_126:
[----:B------:R-:W-:-:S03]  /*5b10*/  UMOV UR4, 0xffffffff ;  /* 0xffffffff00047882 */ /* 0x000fc60000000000 */
[----:B------:R-:W-:Y:S05]  /*5b20*/  BRA.DIV UR4, `(.L_x_115) ;  /* 0x0000001204cc7947 */ /* 0x000fea000b800000 */
[----:B------:R-:W-:-:S13]  /*5b30*/  ELECT P6, URZ, PT ;  /* 0x00000000003f782f */ /* 0x000fda00038c0000 */
.L_x_145:
[----:B------:R-:W1:Y:S01]  /*5b40*/  LDC R4, c[0x0][0x28c] ;  /* 0x0000a300ff047b82 */ /* 0x000e620000000800 */
[----:B------:R-:W-:Y:S01]  /*5b50*/  BSSY B1, `(.L_x_116) ;  /* 0x0000037000017945 */ /* 0x000fe20003800000 */
[----:B-1----:R-:W-:-:S13]  /*5b60*/  ISETP.LT.OR P6, PT, R4, 0x1, !P6 ;  /* 0x000000010400780c */ /* 0x002fda00077c1670 */
[----:B------:R-:W-:Y:S05]  /*5b70*/  @P6 BRA `(.L_x_117) ;  /* 0x0000000000d06947 */ /* 0x000fea0003800000 */
[----:B------:R-:W-:Y:S02]  /*5b80*/  IMAD.SHL.U32 R14, R7, 0x40, RZ ;  /* 0x00000040070e7824 */ /* 0x000fe400078e00ff */
[----:B------:R-:W-:Y:S02]  /*5b90*/  IMAD.SHL.U32 R13, R13, 0x80, RZ ;  /* 0x000000800d0d7824 */ /* 0x000fe400078e00ff */
[----:B------:R-:W-:Y:S02]  /*5ba0*/  IMAD.MOV.U32 R19, RZ, RZ, RZ ;  /* 0x000000ffff137224 */ /* 0x000fe400078e00ff */
[----:B------:R-:W-:Y:S02]  /*5bb0*/  IMAD.MOV.U32 R4, RZ, RZ, R12 ;  /* 0x000000ffff047224 */ /* 0x000fe400078e000c */
[----:B------:R-:W-:Y:S02]  /*5bc0*/  IMAD.MOV.U32 R5, RZ, RZ, R3 ;  /* 0x000000ffff057224 */ /* 0x000fe400078e0003 */
[----:B------:R-:W-:-:S07]  /*5bd0*/  IMAD.MOV.U32 R7, RZ, RZ, R0 ;  /* 0x000000ffff077224 */ /* 0x000fce00078e0000 */
.L_x_121:
[----:B------:R-:W1:Y:S01]  /*5be0*/  S2R R9, SR_CgaCtaId ;  /* 0x0000000000097919 */ /* 0x000e620000008800 */
[----:B------:R-:W-:-:S04]  /*5bf0*/  MOV R8, 0x400 ;  /* 0x0000040000087802 */ /* 0x000fc80000000f00 */
[----:B-1----:R-:W-:Y:S02]  /*5c00*/  LEA R20, R9, R8, 0x18 ;  /* 0x0000000809147211 */ /* 0x002fe400078ec0ff */
[----:B------:R-:W-:Y:S01]  /*5c10*/  SHF.L.U32 R8, R5, 0x1f, RZ ;  /* 0x0000001f05087819 */ /* 0x000fe200000006ff */
[----:B------:R-:W1:Y:S02]  /*5c20*/  @!P2 LDC R9, c[0x0][0x500] ;  /* 0x00014000ff09ab82 */ /* 0x000e640000000800 */
[----:B------:R-:W-:-:S04]  /*5c30*/  IMAD R15, R7, 0x8, R20 ;  /* 0x00000008070f7824 */ /* 0x000fc800078e0214 */
[----:B------:R-:W2:Y:S02]  /*5c40*/  SYNCS.PHASECHK.TRANS64.TRYWAIT P1, [R15+URZ+0x40], R8 ;  /* 0x000040080f0075a7 */ /* 0x000ea4000802017f */
[----:B--2---:R-:W-:Y:S05]  /*5c50*/  @!P1 BRA `(.L_x_118) ;  /* 0x0000001000a09947 */ /* 0x004fea0003800000 */
.L_x_146:
[----:B--2---:R-:W-:Y:S01]  /*5c60*/  PRMT R8, R18, 0x9910, RZ ;  /* 0x0000991012087816 */ /* 0x004fe200000000ff */
[----:B-1----:R1:W-:Y:S03]  /*5c70*/  @!P2 SYNCS.ARRIVE.TRANS64 RZ, [R15+URZ], R9 ;  /* 0x000000090fffa9a7 */ /* 0x0023e6000800003f */
[----:B------:R-:W-:-:S13]  /*5c80*/  ISETP.NE.AND P1, PT, R8, 0x2, PT ;  /* 0x000000020800780c */ /* 0x000fda0003f25270 */
[----:B-1----:R-:W-:Y:S05]  /*5c90*/  @P1 BRA `(.L_x_119) ;  /* 0x0000000000041947 */ /* 0x002fea0003800000 */
[----:B------:R-:W-:Y:S01]  /*5ca0*/  BPT.TRAP 0x1 ;  /* 0x000000040000795c */ /* 0x000fe20000300000 */
.L_x_119:
[----:B------:R-:W-:Y:S05]  /*5cb0*/  @P0 BRA `(.L_x_120) ;  /* 0x0000000000040947 */ /* 0x000fea0003800000 */
[----:B------:R-:W-:Y:S01]  /*5cc0*/  BPT.TRAP 0x1 ;  /* 0x000000040000795c */ /* 0x000fe20000300000 */
.L_x_120:
[--C-:B------:R-:W-:Y:S01]  /*5cd0*/  IMAD R8, R7, 0x4000, R20.reuse ;  /* 0x0000400007087824 */ /* 0x100fe200078e0214 */
[----:B------:R-:W-:Y:S01]  /*5ce0*/  R2UR UR9, R15 ;  /* 0x000000000f0972ca */ /* 0x000fe200000e0000 */
[C---:B------:R-:W-:Y:S01]  /*5cf0*/  IMAD R20, R7.reuse, 0x2000, R20 ;  /* 0x0000200007147824 */ /* 0x040fe200078e0214 */
[----:B------:R-:W-:Y:S01]  /*5d00*/  UIADD3 UR4, UP0, UR20, 0xf0, URZ ;  /* 0x000000f014047890 */ /* 0x000fe2000ff1e03f */
[----:B------:R-:W-:Y:S01]  /*5d10*/  VIADD R4, R4, 0xffffffff ;  /* 0xffffffff04047836 */ /* 0x000fe20000000000 */
[----:B------:R-:W-:Y:S01]  /*5d20*/  R2UR UR5, R8 ;  /* 0x00000000080572ca */ /* 0x000fe200000e0000 */
[----:B------:R-:W-:Y:S01]  /*5d30*/  UIADD3 UR22, UP1, UR20, 0x1f0, URZ ;  /* 0x000001f014167890 */ /* 0x000fe2000ff3e03f */
[----:B------:R-:W-:Y:S01]  /*5d40*/  R2UR UR8, R20 ;  /* 0x00000000140872ca */ /* 0x000fe200000e0000 */
[----:B------:R-:W-:Y:S01]  /*5d50*/  VIADD R7, R7, 0x1 ;  /* 0x0000000107077836 */ /* 0x000fe20000000000 */
[----:B------:R-:W-:Y:S01]  /*5d60*/  R2UR UR11, R13 ;  /* 0x000000000d0b72ca */ /* 0x000fe200000e0000 */
[----:B------:R-:W-:Y:S01]  /*5d70*/  UIADD3.X UR23, URZ, UR21, URZ, UP1, !UPT ;  /* 0x000000153f177290 */ /* 0x000fe20008ffe43f */
[C---:B------:R-:W-:Y:S01]  /*5d80*/  R2UR UR10, R19.reuse ;  /* 0x00000000130a72ca */ /* 0x040fe200000e0000 */
[----:B------:R-:W-:Y:S01]  /*5d90*/  UMOV UR6, 0x0 ;  /* 0x0000000000067882 */ /* 0x000fe20000000000 */
[----:B------:R-:W-:Y:S01]  /*5da0*/  R2UR UR12, R6 ;  /* 0x00000000060c72ca */ /* 0x000fe200000e0000 */
[----:B------:R-:W-:Y:S01]  /*5db0*/  UMOV UR7, 0x10000000 ;  /* 0x1000000000077882 */ /* 0x000fe20000000000 */
[----:B------:R-:W-:Y:S01]  /*5dc0*/  R2UR UR18, R14 ;  /* 0x000000000e1272ca */ /* 0x000fe200000e0000 */
[----:B------:R-:W-:Y:S01]  /*5dd0*/  VIADD R19, R19, 0x40 ;  /* 0x0000004013137836 */ /* 0x000fe20000000000 */
[----:B------:R-:W-:Y:S01]  /*5de0*/  ISETP.GT.AND P3, PT, R4, 0x1, PT ;  /* 0x000000010400780c */ /* 0x000fe20003f64270 */
[----:B------:R-:W-:Y:S01]  /*5df0*/  UIADD3 UR13, UR5, 0x6400, URZ ;  /* 0x00006400050d7890 */ /* 0x000fe2000fffe03f */
[----:B------:R-:W-:Y:S01]  /*5e00*/  ISETP.NE.AND P1, PT, R7, 0x8, PT ;  /* 0x000000080700780c */ /* 0x000fe20003f25270 */
[----:B------:R-:W-:-:S02]  /*5e10*/  UIADD3.X UR5, URZ, UR21, URZ, UP0, !UPT ;  /* 0x000000153f057290 */ /* 0x000fc400087fe43f */
[----:B------:R-:W-:Y:S01]  /*5e20*/  UIADD3 UR14, UR8, 0x26400, URZ ;  /* 0x00026400080e7890 */ /* 0x000fe2000fffe03f */
[----:B------:R-:W-:Y:S02]  /*5e30*/  SEL R8, RZ, 0x1, P1 ;  /* 0x00000001ff087807 */ /* 0x000fe40000800000 */
[----:B------:R-:W-:Y:S01]  /*5e40*/  UMOV UR8, UR13 ;  /* 0x0000000d00087c82 */ /* 0x000fe20008000000 */
[----:B------:R-:W-:Y:S02]  /*5e50*/  SEL R7, R7, RZ, P1 ;  /* 0x000000ff07077207 */ /* 0x000fe40000800000 */
[----:B------:R-:W-:Y:S01]  /*5e60*/  LOP3.LUT R5, R5, R8, RZ, 0x3c, !PT ;  /* 0x0000000805057212 */ /* 0x000fe200078e3cff */
[----:B------:R1:W-:Y:S02]  /*5e70*/  UTMALDG.3D [UR8], [UR4], desc[UR6] ;  /* 0x00000608040075b4 */ /* 0x0003e40008011000 */
[----:B-1----:R-:W-:Y:S01]  /*5e80*/  UMOV UR8, UR14 ;  /* 0x0000000e00087c82 */ /* 0x002fe20008000000 */
[----:B------:R-:W-:-:S02]  /*5e90*/  UMOV UR11, UR18 ;  /* 0x00000012000b7c82 */ /* 0x000fc40008000000 */
[----:B------:R1:W-:Y:S02]  /*5ea0*/  UTMALDG.3D [UR8], [UR22], desc[UR6] ;  /* 0x00000608160075b4 */ /* 0x0003e40008011000 */
[----:B-1----:R-:W-:Y:S05]  /*5eb0*/  @P3 BRA `(.L_x_121) ;  /* 0xfffffffc00483947 */ /* 0x002fea000383ffff */
.L_x_117:
[----:B------:R-:W-:Y:S05]  /*5ec0*/  BSYNC B1 ;  /* 0x0000000000017941 */ /* 0x000fea0003800000 */
.L_x_116:
[----:B------:R-:W-:Y:S01]  /*5ed0*/  LOP3.LUT P3, RZ, R10, 0xff, RZ, 0xc0, !PT ;  /* 0x000000ff0aff7812 */ /* 0x000fe2000786c0ff */
[----:B------:R-:W-:Y:S01]  /*5ee0*/  IMAD.IADD R0, R11, 0x1, R0 ;  /* 0x000000010b007824 */ /* 0x000fe200078e0200 */
[----:B------:R-:W-:Y:S01]  /*5ef0*/  IADD3 R16, P4, R16, UR36, RZ ;  /* 0x0000002410107c10 */ /* 0x000fe2000ff9e0ff */
[----:B------:R-:W-:Y:S01]  /*5f00*/  ULDC.64 UR4, c[0x0][0x8f8] ;  /* 0x00023e0000047ab9 */ /* 0x000fe20000000a00 */
[----:B------:R-:W-:Y:S01]  /*5f10*/  BSSY B1, `(.L_x_122) ;  /* 0x000006d000017945 */ /* 0x000fe20003800000 */
[----:B------:R-:W-:Y:S01]  /*5f20*/  IMAD.MOV.U32 R13, RZ, RZ, -0x1 ;  /* 0xffffffffff0d7424 */ /* 0x000fe200078e00ff */
[----:B------:R-:W-:Y:S01]  /*5f30*/  SHF.R.U32.HI R4, RZ, 0x3, R0 ;  /* 0x00000003ff047819 */ /* 0x000fe20000011600 */
[----:B------:R-:W-:Y:S01]  /*5f40*/  IMAD.MOV.U32 R7, RZ, RZ, -0x1 ;  /* 0xffffffffff077424 */ /* 0x000fe200078e00ff */
[----:B------:R-:W-:Y:S02]  /*5f50*/  ISETP.GT.U32.AND P1, PT, R0, 0x7, PT ;  /* 0x000000070000780c */ /* 0x000fe40003f24070 */
[----:B------:R-:W-:-:S02]  /*5f60*/  LOP3.LUT R4, R4, 0x1, RZ, 0xc0, !PT ;  /* 0x0000000104047812 */ /* 0x000fc400078ec0ff */
[----:B------:R-:W-:Y:S01]  /*5f70*/  ISETP.LT.U32.AND P1, PT, R11, 0x8, P1 ;  /* 0x000000080b00780c */ /* 0x000fe20000f21070 */
[----:B------:R-:W1:Y:S01]  /*5f80*/  @P3 S2R R6, SR_CgaCtaId ;  /* 0x0000000000063919 */ /* 0x000e620000008800 */
[----:B------:R-:W-:Y:S02]  /*5f90*/  @P3 MOV R5, 0x400 ;  /* 0x0000040000053802 */ /* 0x000fe40000000f00 */
[----:B------:R-:W-:Y:S02]  /*5fa0*/  IADD3.X R17, R17, UR41, RZ, P4, !PT ;  /* 0x0000002911117c10 */ /* 0x000fe4000a7fe4ff */
[----:B------:R-:W-:Y:S02]  /*5fb0*/  ISETP.GE.U32.AND P4, PT, R16, UR4, PT ;  /* 0x0000000410007c0c */ /* 0x000fe4000bf86070 */
[----:B------:R-:W-:Y:S02]  /*5fc0*/  LOP3.LUT R0, R0, 0x7, RZ, 0xc0, !PT ;  /* 0x0000000700007812 */ /* 0x000fe400078ec0ff */
[----:B------:R-:W-:-:S02]  /*5fd0*/  PRMT R10, RZ, 0x7610, R10 ;  /* 0x00007610ff0a7816 */ /* 0x000fc4000000000a */
[----:B-1----:R-:W-:Y:S01]  /*5fe0*/  @P3 LEA R5, R6, R5, 0x18 ;  /* 0x0000000506053211 */ /* 0x002fe200078ec0ff */
[----:B------:R-:W-:-:S03]  /*5ff0*/  IMAD.MOV.U32 R6, RZ, RZ, -0x1 ;  /* 0xffffffffff067424 */ /* 0x000fc600078e00ff */
[----:B------:R1:W-:Y:S01]  /*6000*/  @P3 SYNCS.ARRIVE.TRANS64.A1T0 RZ, [R5+URZ+0xb8], RZ ;  /* 0x0000b8ff05ff39a7 */ /* 0x0003e2000810003f */
[----:B------:R-:W-:Y:S02]  /*6010*/  ISETP.NE.U32.AND P3, PT, R4, 0x1, PT ;  /* 0x000000010400780c */ /* 0x000fe40003f65070 */
[----:B------:R-:W-:Y:S02]  /*6020*/  SEL R4, RZ, 0x1, !P1 ;  /* 0x00000001ff047807 */ /* 0x000fe40004800000 */
[----:B------:R-:W-:Y:S02]  /*6030*/  ISETP.GE.U32.AND.EX P1, PT, R17, UR5, PT, P4 ;  /* 0x0000000511007c0c */ /* 0x000fe4000bf26140 */
[----:B------:R-:W-:-:S04]  /*6040*/  ISETP.GT.U32.AND P3, PT, R11, 0x7, !P3 ;  /* 0x000000070b00780c */ /* 0x000fc80005f64070 */
[----:B-1----:R-:W-:-:S04]  /*6050*/  SEL R5, RZ, 0x1, !P3 ;  /* 0x00000001ff057807 */ /* 0x002fc80005800000 */
[--C-:B------:R-:W-:Y:S02]  /*6060*/  LOP3.LUT R3, R5, R3, R4.reuse, 0x96, !PT ;  /* 0x0000000305037212 */ /* 0x100fe400078e9604 */
[----:B------:R-:W-:Y:S01]  /*6070*/  PRMT R4, RZ, 0x7610, R4 ;  /* 0x00007610ff047816 */ /* 0x000fe20000000004 */
[----:B------:R-:W-:Y:S06]  /*6080*/  @P1 BRA `(.L_x_123) ;  /* 0x0000000400541947 */ /* 0x000fec0003800000 */
[----:B------:R-:W-:Y:S01]  /*6090*/  ULDC.64 UR4, c[0x0][0x8d0] ;  /* 0x0002340000047ab9 */ /* 0x000fe20000000a00 */
[----:B------:R-:W1:Y:S01]  /*60a0*/  S2R R14, SR_CTAID.X ;  /* 0x00000000000e7919 */ /* 0x000e620000002500 */
[----:B------:R-:W-:Y:S01]  /*60b0*/  ISETP.NE.U32.AND P1, PT, RZ, UR4, PT ;  /* 0x00000004ff007c0c */ /* 0x000fe2000bf25070 */
[----:B------:R-:W-:Y:S01]  /*60c0*/  ULDC UR7, c[0x0][0x8d8] ;  /* 0x0002360000077ab9 */ /* 0x000fe20000000800 */
[----:B------:R-:W-:Y:S01]  /*60d0*/  IMAD.MOV.U32 R4, RZ, RZ, R16 ;  /* 0x000000ffff047224 */ /* 0x000fe200078e0010 */
[----:B------:R-:W2:Y:S01]  /*60e0*/  S2R R13, SR_CTAID.Y ;  /* 0x00000000000d7919 */ /* 0x000ea20000002600 */
[----:B------:R-:W-:Y:S01]  /*60f0*/  ISETP.NE.AND.EX P1, PT, RZ, UR5, PT, P1 ;  /* 0x00000005ff007c0c */ /* 0x000fe2000bf25310 */
[----:B------:R-:W-:-:S12]  /*6100*/  IMAD.MOV.U32 R5, RZ, RZ, R17 ;  /* 0x000000ffff057224 */ /* 0x000fd800078e0011 */
[----:B------:R-:W-:Y:S05]  /*6110*/  @!P1 BRA `(.L_x_124) ;  /* 0x0000000000289947 */ /* 0x000fea0003800000 */
[----:B------:R-:W-:Y:S02]  /*6120*/  ULDC UR6, c[0x0][0x8dc] ;  /* 0x0002370000067ab9 */ /* 0x000fe40000000800 */
[----:B------:R-:W-:-:S05]  /*6130*/  IADD3 R9, P1, R16, UR6, RZ ;  /* 0x0000000610097c10 */ /* 0x000fca000ff3e0ff */
[----:B------:R-:W-:-:S04]  /*6140*/  IMAD.X R15, RZ, RZ, R17, P1 ;  /* 0x000000ffff0f7224 */ /* 0x000fc800008e0611 */
[----:B------:R-:W-:-:S04]  /*6150*/  IMAD.WIDE.U32 R6, R15, UR4, RZ ;  /* 0x000000040f067c25 */ /* 0x000fc8000f8e00ff */
[----:B------:R-:W-:-:S04]  /*6160*/  IMAD.WIDE.U32 R6, P1, R9, UR5, R6 ;  /* 0x0000000509067c25 */ /* 0x000fc8000f820006 */
[----:B------:R-:W-:-:S04]  /*6170*/  IMAD.WIDE.U32 R8, R9, UR4, RZ ;  /* 0x0000000409087c25 */ /* 0x000fc8000f8e00ff */
[----:B------:R-:W-:Y:S01]  /*6180*/  IMAD.X R5, RZ, RZ, RZ, P1 ;  /* 0x000000ffff057224 */ /* 0x000fe200008e06ff */
[----:B------:R-:W-:Y:S01]  /*6190*/  IADD3 RZ, P1, R9, R6, RZ ;  /* 0x0000000609ff7210 */ /* 0x000fe20007f3e0ff */
[----:B------:R-:W-:-:S04]  /*61a0*/  IMAD.MOV.U32 R4, RZ, RZ, R7 ;  /* 0x000000ffff047224 */ /* 0x000fc800078e0007 */
[----:B------:R-:W-:-:S08]  /*61b0*/  IMAD.WIDE.U32.X R4, R15, UR5, R4, P1 ;  /* 0x000000050f047c25 */ /* 0x000fd000088e0404 */
.L_x_124:
[--C-:B------:R-:W-:Y:S01]  /*61c0*/  SHF.R.U64 R8, R4, UR7, R5.reuse ;  /* 0x0000000704087c19 */ /* 0x100fe20008001205 */
[----:B------:R-:W-:Y:S01]  /*61d0*/  ULDC.64 UR4, c[0x0][0x8c8] ;  /* 0x0002320000047ab9 */ /* 0x000fe20000000a00 */
[----:B------:R-:W-:Y:S01]  /*61e0*/  SHF.R.U32.HI R4, RZ, UR7, R5 ;  /* 0x00000007ff047c19 */ /* 0x000fe20008011605 */
[----:B------:R-:W3:Y:S01]  /*61f0*/  LDC R25, c[0x0][0x144] ;  /* 0x00005100ff197b82 */ /* 0x000ee20000000800 */
[----:B------:R-:W-:Y:S01]  /*6200*/  IADD3 R7, P1, RZ, -R8, RZ ;  /* 0x80000008ff077210 */ /* 0x000fe20007f3e0ff */
[----:B------:R-:W-:Y:S01]  /*6210*/  ULDC.64 UR8, c[0x0][0x8e8] ;  /* 0x00023a0000087ab9 */ /* 0x000fe20000000a00 */
[----:B-1----:R-:W-:Y:S01]  /*6220*/  I2FP.F32.U32 R9, R14 ;  /* 0x0000000e00097245 */ /* 0x002fe20000201000 */
[----:B------:R-:W-:Y:S02]  /*6230*/  ULDC UR6, c[0x0][0x8b0] ;  /* 0x00022c0000067ab9 */ /* 0x000fe40000000800 */
[----:B------:R-:W-:Y:S01]  /*6240*/  IMAD.X R4, RZ, RZ, ~R4, P1 ;  /* 0x000000ffff047224 */ /* 0x000fe200008e0e04 */
[----:B------:R-:W-:Y:S01]  /*6250*/  ISETP.NE.U32.AND P1, PT, RZ, UR8, PT ;  /* 0x00000008ff007c0c */ /* 0x000fe2000bf25070 */
[----:B------:R-:W1:Y:S02]  /*6260*/  LDC R20, c[0x0][0x148] ;  /* 0x00005200ff147b82 */ /* 0x000e640000000800 */
[----:B------:R-:W-:Y:S01]  /*6270*/  IMAD R6, R4, UR4, RZ ;  /* 0x0000000404067c24 */ /* 0x000fe2000f8e02ff */
[----:B------:R-:W-:Y:S01]  /*6280*/  ISETP.NE.AND.EX P1, PT, RZ, UR9, PT, P1 ;  /* 0x00000009ff007c0c */ /* 0x000fe2000bf25310 */
[----:B------:R-:W-:Y:S01]  /*6290*/  IMAD.WIDE.U32 R4, R7, UR4, R16 ;  /* 0x0000000407047c25 */ /* 0x000fe2000f8e0010 */
[----:B------:R-:W-:-:S03]  /*62a0*/  ULDC UR4, c[0x0][0x150] ;  /* 0x0000540000047ab9 */ /* 0x000fc60000000800 */
[----:B------:R-:W-:Y:S02]  /*62b0*/  IMAD R7, R7, UR5, R6 ;  /* 0x0000000507077c24 */ /* 0x000fe4000f8e0206 */
[----:B------:R-:W-:Y:S01]  /*62c0*/  FMUL R6, R9, UR4 ;  /* 0x0000000409067c20 */ /* 0x000fe20008400000 */
[----:B------:R-:W-:Y:S01]  /*62d0*/  ULDC UR4, c[0x0][0x8c0] ;  /* 0x0002300000047ab9 */ /* 0x000fe20000000800 */
[----:B------:R-:W-:Y:S01]  /*62e0*/  ULDC UR5, c[0x0][0x154] ;  /* 0x0000550000057ab9 */ /* 0x000fe20000000800 */
[----:B------:R-:W-:-:S03]  /*62f0*/  IMAD.IADD R5, R5, 0x1, R7 ;  /* 0x0000000105057824 */ /* 0x000fc600078e0207 */
[----:B------:R-:W4:Y:S02]  /*6300*/  F2I.U32.TRUNC.NTZ R6, R6 ;  /* 0x0000000600067305 */ /* 0x000f24000020f000 */
[----:B------:R-:W-:Y:S02]  /*6310*/  SHF.R.U64 R9, R4, UR4, R5 ;  /* 0x0000000404097c19 */ /* 0x000fe40008001205 */
[----:B--2---:R-:W-:-:S05]  /*6320*/  I2FP.F32.U32 R4, R13 ;  /* 0x0000000d00047245 */ /* 0x004fca0000201000 */
[----:B------:R-:W-:Y:S01]  /*6330*/  FMUL R21, R4, UR5 ;  /* 0x0000000504157c20 */ /* 0x000fe20008400000 */
[----:B------:R-:W-:Y:S01]  /*6340*/  SHF.R.U32.HI R4, RZ, UR4, R5 ;  /* 0x00000004ff047c19 */ /* 0x000fe20008011605 */
[----:B------:R-:W-:-:S03]  /*6350*/  ULDC UR4, c[0x0][0x900] ;  /* 0x0002400000047ab9 */ /* 0x000fc60000000800 */
[--C-:B------:R-:W-:Y:S01]  /*6360*/  SHF.R.U64 R19, R9, UR6, R4.reuse ;  /* 0x0000000609137c19 */ /* 0x100fe20008001204 */
[----:B------:R-:W2:Y:S01]  /*6370*/  F2I.U32.TRUNC.NTZ R21, R21 ;  /* 0x0000001500157305 */ /* 0x000ea2000020f000 */
[----:B------:R-:W-:Y:S01]  /*6380*/  SHF.R.U32.HI R4, RZ, UR6, R4 ;  /* 0x00000006ff047c19 */ /* 0x000fe20008011604 */
[----:B----4-:R-:W-:-:S03]  /*6390*/  IMAD.MOV R6, RZ, RZ, -R6 ;  /* 0x000000ffff067224 */ /* 0x010fc600078e0a06 */
[----:B------:R-:W-:Y:S01]  /*63a0*/  SHF.R.U64 R15, R19, UR4, R4 ;  /* 0x00000004130f7c19 */ /* 0x000fe20008001204 */
[----:B---3--:R-:W-:Y:S01]  /*63b0*/  IMAD R14, R25, R6, R14 ;  /* 0x00000006190e7224 */ /* 0x008fe200078e020e */
[----:B------:R-:W-:-:S03]  /*63c0*/  SHF.R.U32.HI R23, RZ, UR4, R4 ;  /* 0x00000004ff177c19 */ /* 0x000fc60008011604 */
[----:B------:R-:W-:Y:S02]  /*63d0*/  IMAD.MOV.U32 R4, RZ, RZ, R15 ;  /* 0x000000ffff047224 */ /* 0x000fe400078e000f */
[----:B------:R-:W-:Y:S01]  /*63e0*/  IMAD.MOV.U32 R5, RZ, RZ, R23 ;  /* 0x000000ffff057224 */ /* 0x000fe200078e0017 */
[----:B--2---:R-:W-:Y:S06]  /*63f0*/  @!P1 BRA `(.L_x_125) ;  /* 0x0000000000289947 */ /* 0x004fec0003800000 */
[----:B------:R-:W-:Y:S02]  /*6400*/  ULDC UR4, c[0x0][0x8f4] ;  /* 0x00023d0000047ab9 */ /* 0x000fe40000000800 */
[----:B------:R-:W-:-:S05]  /*6410*/  IADD3 R5, P1, R15, UR4, RZ ;  /* 0x000000040f057c10 */ /* 0x000fca000ff3e0ff */
[----:B------:R-:W-:-:S04]  /*6420*/  IMAD.X R23, RZ, RZ, R23, P1 ;  /* 0x000000ffff177224 */ /* 0x000fc800008e0617 */
[----:B------:R-:W-:-:S04]  /*6430*/  IMAD.WIDE.U32 R6, R23, UR8, RZ ;  /* 0x0000000817067c25 */ /* 0x000fc8000f8e00ff */
[----:B------:R-:W-:-:S04]  /*6440*/  IMAD.WIDE.U32 R6, P1, R5, UR9, R6 ;  /* 0x0000000905067c25 */ /* 0x000fc8000f820006 */
[----:B------:R-:W-:-:S04]  /*6450*/  IMAD.WIDE.U32 R4, R5, UR8, RZ ;  /* 0x0000000805047c25 */ /* 0x000fc8000f8e00ff */
[----:B------:R-:W-:Y:S01]  /*6460*/  IMAD.MOV.U32 R4, RZ, RZ, R7 ;  /* 0x000000ffff047224 */ /* 0x000fe200078e0007 */
[----:B------:R-:W-:Y:S01]  /*6470*/  IADD3 RZ, P3, R5, R6, RZ ;  /* 0x0000000605ff7210 */ /* 0x000fe20007f7e0ff */
[----:B------:R-:W-:-:S04]  /*6480*/  IMAD.X R5, RZ, RZ, RZ, P1 ;  /* 0x000000ffff057224 */ /* 0x000fc800008e06ff */
[----:B------:R-:W-:-:S08]  /*6490*/  IMAD.WIDE.U32.X R4, R23, UR9, R4, P3 ;  /* 0x0000000917047c25 */ /* 0x000fd000098e0404 */
.L_x_125:
[----:B------:R-:W-:Y:S01]  /*64a0*/  ISETP.NE.AND P1, PT, R2, 0x1, PT ;  /* 0x000000010200780c */ /* 0x000fe20003f25270 */
[----:B------:R-:W-:Y:S01]  /*64b0*/  ULDC UR4, c[0x0][0x8f0] ;  /* 0x00023c0000047ab9 */ /* 0x000fe20000000800 */
[----:B------:R-:W-:Y:S01]  /*64c0*/  LOP3.LUT R19, R19, UR16, RZ, 0xc0, !PT ;  /* 0x0000001013137c12 */ /* 0x000fe2000f8ec0ff */
[----:B------:R-:W-:Y:S01]  /*64d0*/  IMAD.MOV R21, RZ, RZ, -R21 ;  /* 0x000000ffff157224 */ /* 0x000fe200078e0a15 */
[----:B------:R-:W-:Y:S01]  /*64e0*/  SHF.R.U64 R4, R4, UR4, R5 ;  /* 0x0000000404047c19 */ /* 0x000fe20008001205 */
[----:B------:R-:W-:Y:S01]  /*64f0*/  ULDC UR4, c[0x0][0x8e0] ;  /* 0x0002380000047ab9 */ /* 0x000fe20000000800 */
[----:B------:R-:W-:Y:S01]  /*6500*/  ULDC UR5, c[0x0][0x8b8] ;  /* 0x00022e0000057ab9 */ /* 0x000fe20000000800 */
[----:B------:R-:W-:Y:S02]  /*6510*/  IMAD.MOV.U32 R5, RZ, RZ, 0x1 ;  /* 0x00000001ff057424 */ /* 0x000fe400078e00ff */
[----:B------:R-:W-:Y:S02]  /*6520*/  IMAD.MOV R6, RZ, RZ, -R4 ;  /* 0x000000ffff067224 */ /* 0x000fe400078e0a04 */
[----:B------:R-:W-:Y:S01]  /*6530*/  IMAD R19, R4, UR17, R19 ;  /* 0x0000001104137c24 */ /* 0x000fe2000f8e0213 */
[----:B------:R-:W-:Y:S01]  /*6540*/  LOP3.LUT R4, R9, UR15, RZ, 0xc0, !PT ;  /* 0x0000000f09047c12 */ /* 0x000fe2000f8ec0ff */
[----:B-1----:R-:W-:-:S02]  /*6550*/  @P1 IMAD R14, R20, R21, R13 ;  /* 0x00000015140e1224 */ /* 0x002fc400078e020d */
[----:B------:R-:W-:Y:S01]  /*6560*/  IMAD R15, R6, UR4, R15 ;  /* 0x00000004060f7c24 */ /* 0x000fe2000f8e020f */
[----:B------:R-:W-:Y:S01]  /*6570*/  ULDC UR4, c[0x0][0x8a8] ;  /* 0x00022a0000047ab9 */ /* 0x000fe20000000800 */
[----:B------:R-:W-:Y:S02]  /*6580*/  IMAD R14, R19, UR5, R14 ;  /* 0x00000005130e7c24 */ /* 0x000fe4000f8e020e */
[--C-:B------:R-:W-:Y:S01]  /*6590*/  IMAD R15, R15, UR4, R4.reuse ;  /* 0x000000040f0f7c24 */ /* 0x100fe2000f8e0204 */
[----:B------:R-:W-:Y:S01]  /*65a0*/  PRMT R4, R5, 0x7610, R4 ;  /* 0x0000761005047816 */ /* 0x000fe20000000004 */
[----:B------:R-:W-:-:S03]  /*65b0*/  IMAD.MOV.U32 R6, RZ, RZ, R8 ;  /* 0x000000ffff067224 */ /* 0x000fc600078e0008 */
[----:B------:R-:W-:Y:S02]  /*65c0*/  SEL R7, R15, R14, !P1 ;  /* 0x0000000e0f077207 */ /* 0x000fe40004800000 */
[----:B------:R-:W-:-:S07]  /*65d0*/  SEL R13, R14, R15, !P1 ;  /* 0x0000000f0e0d7207 */ /* 0x000fce0004800000 */
.L_x_123:
[----:B------:R-:W-:Y:S05]  /*65e0*/  BSYNC B1 ;  /* 0x0000000000017941 */ /* 0x000fea0003800000 */
.L_x_122:
[----:B------:R-:W-:-:S13]  /*65f0*/  LOP3.LUT P1, RZ, R4, 0xff, RZ, 0xc0, !PT ;  /* 0x000000ff04ff7812 */ /* 0x000fda000782c0ff */
[----:B------:R-:W-:Y:S05]  /*6600*/  @P1 BRA `(.L_x_126) ;  /* 0xfffffff400401947 */ /* 0x000fea000383ffff */
[----:B------:R-:W-:Y:S05]  /*6610*/  BSYNC B0 ;  /* 0x0000000000007941 */ /* 0x000fea0003800000 */
.L_x_114:
[----:B------:R-:W-:-:S03]  /*6620*/  UMOV UR4, 0xffffffff ;  /* 0xffffffff00047882 */ /* 0x000fc60000000000 */
[----:B------:R-:W-:Y:S05]  /*6630*/  BRA.DIV UR4, `(.L_x_127) ;  /* 0x0000000a043c7947 */ /* 0x000fea000b800000 */
[----:B------:R-:W-:-:S13]  /*6640*/  ELECT P6, URZ, PT ;  /* 0x00000000003f782f */ /* 0x000fda00038c0000 */
.L_x_149:
[----:B------:R-:W-:Y:S05]  /*6650*/  @!P6 BRA `(.L_x_11) ;  /* 0x000000040034e947 */ /* 0x000fea0003800000 */
[----:B------:R-:W-:-:S04]  /*6660*/  LOP3.LUT R22, R22, 0x2, RZ, 0xfc, !PT ;  /* 0x0000000216167812 */ /* 0x000fc800078efcff */
[----:B------:R-:W-:-:S13]  /*6670*/  ISETP.NE.AND P0, PT, R22, 0x3, PT ;  /* 0x000000031600780c */ /* 0x000fda0003f05270 */
[----:B------:R-:W-:Y:S05]  /*6680*/  @!P0 BRA `(.L_x_128) ;  /* 0x0000000000048947 */ /* 0x000fea0003800000 */
[----:B------:R-:W-:Y:S01]  /*6690*/  BPT.TRAP 0x1 ;  /* 0x000000040000795c */ /* 0x000fe20000300000 */
.L_x_128:
[----:B------:R-:W1:Y:S01]  /*66a0*/  S2R R5, SR_CgaCtaId ;  /* 0x0000000000057919 */ /* 0x000e620000008800 */
[----:B------:R-:W-:Y:S02]  /*66b0*/  MOV R2, 0x400 ;  /* 0x0000040000027802 */ /* 0x000fe40000000f00 */
[----:B------:R-:W-:Y:S02]  /*66c0*/  SHF.L.U32 R4, R3, 0x1f, RZ ;  /* 0x0000001f03047819 */ /* 0x000fe400000006ff */
[----:B-1----:R-:W-:-:S05]  /*66d0*/  LEA R5, R5, R2, 0x18 ;  /* 0x0000000205057211 */ /* 0x002fca00078ec0ff */
[----:B------:R-:W-:-:S04]  /*66e0*/  VIADD R5, R5, 0x40 ;  /* 0x0000004005057836 */ /* 0x000fc80000000000 */
[C---:B------:R-:W-:Y:S02]  /*66f0*/  IMAD R7, R0.reuse, 0x8, R5 ;  /* 0x0000000800077824 */ /* 0x040fe400078e0205 */
[----:B------:R-:W-:Y:S02]  /*6700*/  VIADD R0, R0, 0x1 ;  /* 0x0000000100007836 */ /* 0x000fe40000000000 */
[----:B------:R-:W1:Y:S03]  /*6710*/  SYNCS.PHASECHK.TRANS64.TRYWAIT P0, [R7+URZ], R4 ;  /* 0x00000004070075a7 */ /* 0x000e66000800017f */
[----:B------:R-:W-:-:S04]  /*6720*/  ISETP.NE.AND P1, PT, R0, 0x8, PT ;  /* 0x000000080000780c */ /* 0x000fc80003f25270 */
[----:B------:R-:W-:Y:S02]  /*6730*/  SEL R2, RZ, 0x1, P1 ;  /* 0x00000001ff027807 */ /* 0x000fe40000800000 */
[----:B------:R-:W-:Y:S02]  /*6740*/  SEL R0, R0, RZ, P1 ;  /* 0x000000ff00007207 */ /* 0x000fe40000800000 */
[----:B------:R-:W-:-:S03]  /*6750*/  LOP3.LUT R9, R3, R2, RZ, 0x3c, !PT ;  /* 0x0000000203097212 */ /* 0x000fc600078e3cff */
[----:B------:R-:W-:Y:S01]  /*6760*/  IMAD R6, R0, 0x8, R5 ;  /* 0x0000000800067824 */ /* 0x000fe200078e0205 */
[----:B------:R-:W-:Y:S01]  /*6770*/  SHF.L.U32 R3, R9, 0x1f, RZ ;  /* 0x0000001f09037819 */ /* 0x000fe200000006ff */
[----:B-1----:R-:W-:Y:S06]  /*6780*/  @!P0 BRA `(.L_x_129) ;  /* 0x0000000800088947 */ /* 0x002fec0003800000 */
.L_x_150:
[----:B------:R-:W2:Y:S01]  /*6790*/  SYNCS.PHASECHK.TRANS64.TRYWAIT P0, [R6+URZ], R3 ;  /* 0x00000003060075a7 */ /* 0x000ea2000800017f */
[----:B------:R-:W-:-:S05]  /*67a0*/  VIADD R0, R0, 0x1 ;  /* 0x0000000100007836 */ /* 0x000fca0000000000 */
[----:B------:R-:W-:-:S04]  /*67b0*/  ISETP.NE.AND P1, PT, R0, 0x8, PT ;  /* 0x000000080000780c */ /* 0x000fc80003f25270 */
[----:B------:R-:W-:Y:S02]  /*67c0*/  SEL R2, RZ, 0x1, P1 ;  /* 0x00000001ff027807 */ /* 0x000fe40000800000 */
[----:B------:R-:W-:Y:S02]  /*67d0*/  SEL R0, R0, RZ, P1 ;  /* 0x000000ff00007207 */ /* 0x000fe40000800000 */
[----:B------:R-:W-:-:S03]  /*67e0*/  LOP3.LUT R9, R9, R2, RZ, 0x3c, !PT ;  /* 0x0000000209097212 */ /* 0x000fc600078e3cff */
[----:B-1----:R-:W-:Y:S01]  /*67f0*/  IMAD R7, R0, 0x8, R5 ;  /* 0x0000000800077824 */ /* 0x002fe200078e0205 */
[----:B------:R-:W-:Y:S01]  /*6800*/  SHF.L.U32 R4, R9, 0x1f, RZ ;  /* 0x0000001f09047819 */ /* 0x000fe200000006ff */
[----:B--2---:R-:W-:Y:S06]  /*6810*/  @!P0 BRA `(.L_x_130) ;  /* 0x0000000400f88947 */ /* 0x004fec0003800000 */
.L_x_151:
        /* <DEDUP_REMOVED lines=9> */
.L_x_152:
        /* <DEDUP_REMOVED lines=9> */
.L_x_153:
        /* <DEDUP_REMOVED lines=9> */
.L_x_154:
        /* <DEDUP_REMOVED lines=9> */
.L_x_155:
[----:B------:R-:W2:Y:S01]  /*6a60*/  SYNCS.PHASECHK.TRANS64.TRYWAIT P0, [R7+URZ], R4 ;  /* 0x00000004070075a7 */ /* 0x000ea2000800017f */
[----:B------:R-:W-:-:S05]  /*6a70*/  VIADD R0, R0, 0x1 ;  /* 0x0000000100007836 */ /* 0x000fca0000000000 */
[----:B------:R-:W-:-:S04]  /*6a80*/  ISETP.NE.AND P1, PT, R0, 0x8, PT ;  /* 0x000000080000780c */ /* 0x000fc80003f25270 */
[----:B------:R-:W-:Y:S02]  /*6a90*/  SEL R2, RZ, 0x1, P1 ;  /* 0x00000001ff027807 */ /* 0x000fe40000800000 */
[----:B------:R-:W-:Y:S02]  /*6aa0*/  SEL R0, R0, RZ, P1 ;  /* 0x000000ff00007207 */ /* 0x000fe40000800000 */
[----:B------:R-:W-:Y:S01]  /*6ab0*/  LOP3.LUT R2, R9, R2, RZ, 0x3c, !PT ;  /* 0x0000000209027212 */ /* 0x000fe200078e3cff */
[----:B--2---:R-:W-:Y:S06]  /*6ac0*/  @!P0 BRA `(.L_x_135) ;  /* 0x0000000400b08947 */ /* 0x004fec0003800000 */
.L_x_156:
[----:B------:R-:W-:Y:S01]  /*6ad0*/  IMAD R5, R0, 0x8, R5 ;  /* 0x0000000800057824 */ /* 0x000fe200078e0205 */
[----:B------:R-:W-:-:S07]  /*6ae0*/  SHF.L.U32 R0, R2, 0x1f, RZ ;  /* 0x0000001f02007819 */ /* 0x000fce00000006ff */
.L_x_136:
[----:B---3--:R3:W4:Y:S02]  /*6af0*/  SYNCS.PHASECHK.TRANS64.TRYWAIT P0, [R5+URZ], R0 ;  /* 0x00000000050075a7 */ /* 0x008724000800017f */
[----:B----4-:R-:W-:Y:S05]  /*6b00*/  @!P0 NANOSLEEP.SYNCS 0x989680 ;  /* 0x009896800000895d */ /* 0x010fea0003900000 */
[----:B------:R-:W4:Y:S02]  /*6b10*/  @!P0 SYNCS.PHASECHK.TRANS64 P0, [R5+URZ], R0 ;  /* 0x00000000050085a7 */ /* 0x000f24000800007f */
[----:B----4-:R-:W-:Y:S05]  /*6b20*/  @!P0 BRA `(.L_x_136) ;  /* 0xfffffffc00f08947 */ /* 0x010fea000383ffff */
.L_x_11:
[----:B------:R-:W-:Y:S05]  /*6b30*/  BSYNC B6 ;  /* 0x0000000000067941 */ /* 0x000fea0003800000 */
.L_x_9:
[----:B------:R-:W-:Y:S05]  /*6b40*/  EXIT ;  /* 0x000000000000794d */ /* 0x000fea0003800000 */
.L_x_24:
[----:B----4-:R4:W1:Y:S02]  /*6b50*/  SYNCS.PHASECHK.TRANS64.TRYWAIT P1, [R3+URZ], R0 ;  /* 0x00000000030075a7 */ /* 0x010864000802017f */
[----:B-1----:R-:W-:Y:S05]  /*6b60*/  @!P1 NANOSLEEP.SYNCS 0x989680 ;  /* 0x009896800000995d */ /* 0x002fea0003900000 */
[----:B------:R-:W1:Y:S02]  /*6b70*/  @!P1 SYNCS.PHASECHK.TRANS64 P1, [R3+URZ], R0 ;  /* 0x00000000030095a7 */ /* 0x000e64000802007f */
[----:B-1----:R-:W-:Y:S05]  /*6b80*/  @!P1 BRA `(.L_x_24) ;  /* 0xfffffffc00f09947 */ /* 0x002fea000383ffff */
[----:B------:R-:W-:Y:S05]  /*6b90*/  BRA `(.L_x_23) ;  /* 0xffffffac00087947 */ /* 0x000fea000383ffff */
.L_x_29:
[----:B---3--:R-:W-:-:S04]  /*6ba0*/  IMAD.U32 R4, RZ, RZ, UR4 ;  /* 0x00000004ff047e24 */ /* 0x008fc8000f8e00ff */
[----:B------:R3:W4:Y:S03]  /*6bb0*/  SYNCS.PHASECHK.TRANS64.TRYWAIT P1, [R4+URZ], R3 ;  /* 0x00000003040075a7 */ /* 0x000726000802017f */
[----:B----4-:R-:W-:Y:S05]  /*6bc0*/  @!P1 NANOSLEEP.SYNCS 0x989680 ;  /* 0x009896800000995d */ /* 0x010fea0003900000 */
[----:B------:R-:W4:Y:S02]  /*6bd0*/  @!P1 SYNCS.PHASECHK.TRANS64 P1, [R4+URZ], R3 ;  /* 0x00000003040095a7 */ /* 0x000f24000802007f */
[----:B----4-:R-:W-:Y:S05]  /*6be0*/  @!P1 BRA `(.L_x_29) ;  /* 0xfffffffc00ec9947 */ /* 0x010fea000383ffff */
[----:B------:R-:W-:Y:S05]  /*6bf0*/  BRA `(.L_x_28) ;  /* 0xffffffac00dc7947 */ /* 0x000fea000383ffff */
.L_x_50:
[----:B---3--:R3:W4:Y:S02]  /*6c00*/  SYNCS.PHASECHK.TRANS64.TRYWAIT P2, [R4+URZ+0x80], R3 ;  /* 0x00008003040075a7 */ /* 0x008724000804017f */
[----:B----4-:R-:W-:Y:S05]  /*6c10*/  @!P2 NANOSLEEP.SYNCS 0x989680 ;  /* 0x009896800000a95d */ /* 0x010fea0003900000 */
[----:B------:R-:W4:Y:S02]  /*6c20*/  @!P2 SYNCS.PHASECHK.TRANS64 P2, [R4+URZ+0x80], R3 ;  /* 0x000080030400a5a7 */ /* 0x000f24000804007f */
[----:B----4-:R-:W-:Y:S05]  /*6c30*/  @!P2 BRA `(.L_x_50) ;  /* 0xfffffffc00f0a947 */ /* 0x010fea000383ffff */
[----:B------:R-:W-:Y:S05]  /*6c40*/  BRA `(.L_x_137) ;  /* 0xffffffb800ac7947 */ /* 0x000fea000383ffff */
.L_x_64:
[----:B-1----:R1:W3:Y:S02]  /*6c50*/  SYNCS.PHASECHK.TRANS64.TRYWAIT P3, [R15+URZ+0x80], R14 ;  /* 0x0000800e0f0075a7 */ /* 0x0022e4000806017f */
[----:B---3--:R-:W-:Y:S05]  /*6c60*/  @!P3 NANOSLEEP.SYNCS 0x989680 ;  /* 0x009896800000b95d */ /* 0x008fea0003900000 */
[----:B------:R-:W3:Y:S02]  /*6c70*/  @!P3 SYNCS.PHASECHK.TRANS64 P3, [R15+URZ+0x80], R14 ;  /* 0x0000800e0f00b5a7 */ /* 0x000ee4000806007f */
[----:B---3--:R-:W-:Y:S05]  /*6c80*/  @!P3 BRA `(.L_x_64) ;  /* 0xfffffffc00f0b947 */ /* 0x008fea000383ffff */
[----:B------:R-:W-:Y:S05]  /*6c90*/  BRA `(.L_x_138) ;  /* 0xffffffc400687947 */ /* 0x000fea000383ffff */
.L_x_84:
[----:B-1----:R-:W-:-:S04]  /*6ca0*/  IMAD.U32 R3, RZ, RZ, UR4 ;  /* 0x00000004ff037e24 */ /* 0x002fc8000f8e00ff */
[----:B------:R1:W2:Y:S03]  /*6cb0*/  SYNCS.PHASECHK.TRANS64.TRYWAIT P0, [R3+URZ+0xb8], R0 ;  /* 0x0000b800030075a7 */ /* 0x0002a6000800017f */
[----:B--2---:R-:W-:Y:S05]  /*6cc0*/  @!P0 NANOSLEEP.SYNCS 0x989680 ;  /* 0x009896800000895d */ /* 0x004fea0003900000 */
[----:B------:R-:W2:Y:S02]  /*6cd0*/  @!P0 SYNCS.PHASECHK.TRANS64 P0, [R3+URZ+0xb8], R0 ;  /* 0x0000b800030085a7 */ /* 0x000ea4000800007f */
[----:B--2---:R-:W-:Y:S05]  /*6ce0*/  @!P0 BRA `(.L_x_84) ;  /* 0xfffffffc00ec8947 */ /* 0x004fea000383ffff */
[----:B------:R-:W-:Y:S05]  /*6cf0*/  BRA `(.L_x_83) ;  /* 0xffffffd800f07947 */ /* 0x000fea000383ffff */
.L_x_93:
[----:B-1----:R-:W-:-:S04]  /*6d00*/  IMAD.U32 R5, RZ, RZ, UR5 ;  /* 0x00000005ff057e24 */ /* 0x002fc8000f8e00ff */
[----:B------:R1:W2:Y:S03]  /*6d10*/  SYNCS.PHASECHK.TRANS64.TRYWAIT P1, [R5+URZ+0x98], R4 ;  /* 0x00009804050075a7 */ /* 0x0002a6000802017f */
[----:B--2---:R-:W-:Y:S05]  /*6d20*/  @!P1 NANOSLEEP.SYNCS 0x989680 ;  /* 0x009896800000995d */ /* 0x004fea0003900000 */
[----:B------:R-:W2:Y:S02]  /*6d30*/  @!P1 SYNCS.PHASECHK.TRANS64 P1, [R5+URZ+0x98], R4 ;  /* 0x00009804050095a7 */ /* 0x000ea4000802007f */
[----:B--2---:R-:W-:Y:S05]  /*6d40*/  @!P1 BRA `(.L_x_93) ;  /* 0xfffffffc00ec9947 */ /* 0x004fea000383ffff */
[----:B------:R-:W-:Y:S05]  /*6d50*/  BRA `(.L_x_139) ;  /* 0xffffffdc00e87947 */ /* 0x000fea000383ffff */
.L_x_99:
[----:B-1----:R-:W-:-:S04]  /*6d60*/  IMAD.U32 R5, RZ, RZ, UR4 ;  /* 0x00000004ff057e24 */ /* 0x002fc8000f8e00ff */
[----:B------:R1:W2:Y:S03]  /*6d70*/  SYNCS.PHASECHK.TRANS64.TRYWAIT P1, [R5+URZ+0x98], R4 ;  /* 0x00009804050075a7 */ /* 0x0002a6000802017f */
[----:B--2---:R-:W-:Y:S05]  /*6d80*/  @!P1 NANOSLEEP.SYNCS 0x989680 ;  /* 0x009896800000995d */ /* 0x004fea0003900000 */
[----:B------:R-:W2:Y:S02]  /*6d90*/  @!P1 SYNCS.PHASECHK.TRANS64 P1, [R5+URZ+0x98], R4 ;  /* 0x00009804050095a7 */ /* 0x000ea4000802007f */
[----:B--2---:R-:W-:Y:S05]  /*6da0*/  @!P1 BRA `(.L_x_99) ;  /* 0xfffffffc00ec9947 */ /* 0x004fea000383ffff */
[----:B------:R-:W-:Y:S05]  /*6db0*/  BRA `(.L_x_140) ;  /* 0xffffffe000507947 */ /* 0x000fea000383ffff */
.L_x_109:
[----:B--2---:R2:W3:Y:S02]  /*6dc0*/  SYNCS.PHASECHK.TRANS64.TRYWAIT P0, [R3+URZ+0x98], R0 ;  /* 0x00009800030075a7 */ /* 0x0044e4000800017f */
[----:B---3--:R-:W-:Y:S05]  /*6dd0*/  @!P0 NANOSLEEP.SYNCS 0x989680 ;  /* 0x009896800000895d */ /* 0x008fea0003900000 */
[----:B------:R-:W3:Y:S02]  /*6de0*/  @!P0 SYNCS.PHASECHK.TRANS64 P0, [R3+URZ+0x98], R0 ;  /* 0x00009800030085a7 */ /* 0x000ee4000800007f */
[----:B---3--:R-:W-:Y:S05]  /*6df0*/  @!P0 BRA `(.L_x_109) ;  /* 0xfffffffc00f08947 */ /* 0x008fea000383ffff */
[----:B------:R-:W-:Y:S05]  /*6e00*/  BRA `(.L_x_141) ;  /* 0xffffffe800687947 */ /* 0x000fea000383ffff */
.L_x_111:
[----:B-1----:R1:W2:Y:S02]  /*6e10*/  SYNCS.PHASECHK.TRANS64.TRYWAIT P0, [R5+URZ+0x98], R0 ;  /* 0x00009800050075a7 */ /* 0x0022a4000800017f */
[----:B--2---:R-:W-:Y:S05]  /*6e20*/  @!P0 NANOSLEEP.SYNCS 0x989680 ;  /* 0x009896800000895d */ /* 0x004fea0003900000 */
[----:B------:R-:W2:Y:S02]  /*6e30*/  @!P0 SYNCS.PHASECHK.TRANS64 P0, [R5+URZ+0x98], R0 ;  /* 0x00009800050085a7 */ /* 0x000ea4000800007f */
[----:B--2---:R-:W-:Y:S05]  /*6e40*/  @!P0 BRA `(.L_x_111) ;  /* 0xfffffffc00f08947 */ /* 0x004fea000383ffff */
[----:B------:R-:W-:Y:S05]  /*6e50*/  BRA `(.L_x_142) ;  /* 0xffffffe800887947 */ /* 0x000fea000383ffff */
.L_x_115:
[----:B------:R-:W-:Y:S01]  /*6e60*/  BSSY B1, `(.L_x_143) ;  /* 0x0000006000017945 */ /* 0x000fe20003800000 */
[----:B------:R-:W-:-:S07]  /*6e70*/  IMAD.MOV.U32 R15, RZ, RZ, -0x1 ;  /* 0xffffffffff0f7424 */ /* 0x000fce00078e00ff */
[----:B------:R-:W-:Y:S05]  /*6e80*/  WARPSYNC.COLLECTIVE R15, `(.L_x_144) ;  /* 0x000000000f0c7348 */ /* 0x000fea0003c00000 */
[----:B------:R-:W-:Y:S02]  /*6e90*/  ELECT P6, UR62, PT ;  /* 0x00000000003e782f */ /* 0x000fe400038c0000 */
[----:B------:R-:W-:Y:S01]  /*6ea0*/  MOV R14, UR62 ;  /* 0x0000003e000e7c02 */ /* 0x000fe20008000f00 */
[----:B------:R-:W-:Y:S10]  /*6eb0*/  ENDCOLLECTIVE ;  /* 0x000000000000791b */ /* 0x000ff40003800000 */
.L_x_144:
[----:B------:R-:W-:Y:S05]  /*6ec0*/  BSYNC B1 ;  /* 0x0000000000017941 */ /* 0x000fea0003800000 */
.L_x_143:
[----:B------:R-:W-:Y:S05]  /*6ed0*/  BRA `(.L_x_145) ;  /* 0xffffffec00187947 */ /* 0x000fea000383ffff */
.L_x_118:
[----:B--2---:R2:W3:Y:S02]  /*6ee0*/  SYNCS.PHASECHK.TRANS64.TRYWAIT P1, [R15+URZ+0x40], R8 ;  /* 0x000040080f0075a7 */ /* 0x0044e4000802017f */
[----:B---3--:R-:W-:Y:S05]  /*6ef0*/  @!P1 NANOSLEEP.SYNCS 0x989680 ;  /* 0x009896800000995d */ /* 0x008fea0003900000 */
[----:B------:R-:W3:Y:S02]  /*6f00*/  @!P1 SYNCS.PHASECHK.TRANS64 P1, [R15+URZ+0x40], R8 ;  /* 0x000040080f0095a7 */ /* 0x000ee4000802007f */
[----:B---3--:R-:W-:Y:S05]  /*6f10*/  @!P1 BRA `(.L_x_118) ;  /* 0xfffffffc00f09947 */ /* 0x008fea000383ffff */
[----:B------:R-:W-:Y:S05]  /*6f20*/  BRA `(.L_x_146) ;  /* 0xffffffec004c7947 */ /* 0x000fea000383ffff */
.L_x_127:
[----:B------:R-:W-:Y:S01]  /*6f30*/  BSSY B0, `(.L_x_147) ;  /* 0x0000006000007945 */ /* 0x000fe20003800000 */
[----:B------:R-:W-:-:S07]  /*6f40*/  IMAD.MOV.U32 R15, RZ, RZ, -0x1 ;  /* 0xffffffffff0f7424 */ /* 0x000fce00078e00ff */
[----:B------:R-:W-:Y:S05]  /*6f50*/  WARPSYNC.COLLECTIVE R15, `(.L_x_148) ;  /* 0x000000000f0c7348 */ /* 0x000fea0003c00000 */
[----:B------:R-:W-:Y:S02]  /*6f60*/  ELECT P6, UR62, PT ;  /* 0x00000000003e782f */ /* 0x000fe400038c0000 */
[----:B------:R-:W-:Y:S01]  /*6f70*/  MOV R14, UR62 ;  /* 0x0000003e000e7c02 */ /* 0x000fe20008000f00 */
[----:B------:R-:W-:Y:S10]  /*6f80*/  ENDCOLLECTIVE ;  /* 0x000000000000791b */ /* 0x000ff40003800000 */
.L_x_148:
[----:B------:R-:W-:Y:S05]  /*6f90*/  BSYNC B0 ;  /* 0x0000000000007941 */ /* 0x000fea0003800000 */
.L_x_147:
[----:B------:R-:W-:Y:S05]  /*6fa0*/  BRA `(.L_x_149) ;  /* 0xfffffff400a87947 */ /* 0x000fea000383ffff */
.L_x_129:
[----:B-1----:R1:W2:Y:S02]  /*6fb0*/  SYNCS.PHASECHK.TRANS64.TRYWAIT P0, [R7+URZ], R4 ;  /* 0x00000004070075a7 */ /* 0x0022a4000800017f */
[----:B--2---:R-:W-:Y:S05]  /*6fc0*/  @!P0 NANOSLEEP.SYNCS 0x989680 ;  /* 0x009896800000895d */ /* 0x004fea0003900000 */
[----:B------:R-:W2:Y:S02]  /*6fd0*/  @!P0 SYNCS.PHASECHK.TRANS64 P0, [R7+URZ], R4 ;  /* 0x00000004070085a7 */ /* 0x000ea4000800007f */
[----:B--2---:R-:W-:Y:S05]  /*6fe0*/  @!P0 BRA `(.L_x_129) ;  /* 0xfffffffc00f08947 */ /* 0x004fea000383ffff */
[----:B------:R-:W-:Y:S05]  /*6ff0*/  BRA `(.L_x_150) ;  /* 0xfffffff400e47947 */ /* 0x000fea000383ffff */
.L_x_130:
[----:B-1----:R1:W2:Y:S02]  /*7000*/  SYNCS.PHASECHK.TRANS64.TRYWAIT P0, [R6+URZ], R3 ;  /* 0x00000003060075a7 */ /* 0x0022a4000800017f */
[----:B--2---:R-:W-:Y:S05]  /*7010*/  @!P0 NANOSLEEP.SYNCS 0x989680 ;  /* 0x009896800000895d */ /* 0x004fea0003900000 */
[----:B------:R-:W2:Y:S02]  /*7020*/  @!P0 SYNCS.PHASECHK.TRANS64 P0, [R6+URZ], R3 ;  /* 0x00000003060085a7 */ /* 0x000ea4000800007f */
[----:B--2---:R-:W-:Y:S05]  /*7030*/  @!P0 BRA `(.L_x_130) ;  /* 0xfffffffc00f08947 */ /* 0x004fea000383ffff */
[----:B------:R-:W-:Y:S05]  /*7040*/  BRA `(.L_x_151) ;  /* 0xfffffff400f47947 */ /* 0x000fea000383ffff */
.L_x_131:
[----:B-1----:R1:W2:Y:S02]  /*7050*/  SYNCS.PHASECHK.TRANS64.TRYWAIT P0, [R7+URZ], R4 ;  /* 0x00000004070075a7 */ /* 0x0022a4000800017f */
[----:B--2---:R-:W-:Y:S05]  /*7060*/  @!P0 NANOSLEEP.SYNCS 0x989680 ;  /* 0x009896800000895d */ /* 0x004fea0003900000 */
[----:B------:R-:W2:Y:S02]  /*7070*/  @!P0 SYNCS.PHASECHK.TRANS64 P0, [R7+URZ], R4 ;  /* 0x00000004070085a7 */ /* 0x000ea4000800007f */
[----:B--2---:R-:W-:Y:S05]  /*7080*/  @!P0 BRA `(.L_x_131) ;  /* 0xfffffffc00f08947 */ /* 0x004fea000383ffff */
[----:B------:R-:W-:Y:S05]  /*7090*/  BRA `(.L_x_152) ;  /* 0xfffffff800047947 */ /* 0x000fea000383ffff */
.L_x_132:
[----:B-1----:R1:W2:Y:S02]  /*70a0*/  SYNCS.PHASECHK.TRANS64.TRYWAIT P0, [R6+URZ], R3 ;  /* 0x00000003060075a7 */ /* 0x0022a4000800017f */
[----:B--2---:R-:W-:Y:S05]  /*70b0*/  @!P0 NANOSLEEP.SYNCS 0x989680 ;  /* 0x009896800000895d */ /* 0x004fea0003900000 */
[----:B------:R-:W2:Y:S02]  /*70c0*/  @!P0 SYNCS.PHASECHK.TRANS64 P0, [R6+URZ], R3 ;  /* 0x00000003060085a7 */ /* 0x000ea4000800007f */
[----:B--2---:R-:W-:Y:S05]  /*70d0*/  @!P0 BRA `(.L_x_132) ;  /* 0xfffffffc00f08947 */ /* 0x004fea000383ffff */
[----:B------:R-:W-:Y:S05]  /*70e0*/  BRA `(.L_x_153) ;  /* 0xfffffff800147947 */ /* 0x000fea000383ffff */
.L_x_133:
[----:B-1----:R1:W2:Y:S02]  /*70f0*/  SYNCS.PHASECHK.TRANS64.TRYWAIT P0, [R7+URZ], R4 ;  /* 0x00000004070075a7 */ /* 0x0022a4000800017f */
[----:B--2---:R-:W-:Y:S05]  /*7100*/  @!P0 NANOSLEEP.SYNCS 0x989680 ;  /* 0x009896800000895d */ /* 0x004fea0003900000 */
[----:B------:R-:W2:Y:S02]  /*7110*/  @!P0 SYNCS.PHASECHK.TRANS64 P0, [R7+URZ], R4 ;  /* 0x00000004070085a7 */ /* 0x000ea4000800007f */
[----:B--2---:R-:W-:Y:S05]  /*7120*/  @!P0 BRA `(.L_x_133) ;  /* 0xfffffffc00f08947 */ /* 0x004fea000383ffff */
[----:B------:R-:W-:Y:S05]  /*7130*/  BRA `(.L_x_154) ;  /* 0xfffffff800247947 */ /* 0x000fea000383ffff */
.L_x_134:
[----:B-1----:R1:W2:Y:S02]  /*7140*/  SYNCS.PHASECHK.TRANS64.TRYWAIT P0, [R6+URZ], R3 ;  /* 0x00000003060075a7 */ /* 0x0022a4000800017f */
[----:B--2---:R-:W-:Y:S05]  /*7150*/  @!P0 NANOSLEEP.SYNCS 0x989680 ;  /* 0x009896800000895d */ /* 0x004fea0003900000 */
[----:B------:R-:W2:Y:S02]  /*7160*/  @!P0 SYNCS.PHASECHK.TRANS64 P0, [R6+URZ], R3 ;  /* 0x00000003060085a7 */ /* 0x000ea4000800007f */
[----:B--2---:R-:W-:Y:S05]  /*7170*/  @!P0 BRA `(.L_x_134) ;  /* 0xfffffffc00f08947 */ /* 0x004fea000383ffff */
[----:B------:R-:W-:Y:S05]  /*7180*/  BRA `(.L_x_155) ;  /* 0xfffffff800347947 */ /* 0x000fea000383ffff */
.L_x_135:
[----:B--2---:R2:W3:Y:S02]  /*7190*/  SYNCS.PHASECHK.TRANS64.TRYWAIT P0, [R7+URZ], R4 ;  /* 0x00000004070075a7 */ /* 0x0044e4000800017f */
[----:B---3--:R-:W-:Y:S05]  /*71a0*/  @!P0 NANOSLEEP.SYNCS 0x989680 ;  /* 0x009896800000895d */ /* 0x008fea0003900000 */
[----:B------:R-:W3:Y:S02]  /*71b0*/  @!P0 SYNCS.PHASECHK.TRANS64 P0, [R7+URZ], R4 ;  /* 0x00000004070085a7 */ /* 0x000ee4000800007f */
[----:B---3--:R-:W-:Y:S05]  /*71c0*/  @!P0 BRA `(.L_x_135) ;  /* 0xfffffffc00f08947 */ /* 0x008fea000383ffff */
[----:B------:R-:W-:Y:S05]  /*71d0*/  BRA `(.L_x_156) ;  /* 0xfffffff8003c7947 */ /* 0x000fea000383ffff */
.L_x_157:
[----:B------:R-:W-:-:S00]  /*71e0*/  BRA `(.L_x_157) ;  /* 0xfffffffc00fc7947 */ /* 0x000fc0000383ffff */
[----:B------:R-:W-:-:S00]  /*71f0*/  NOP ;  /* 0x0000000000007918 */ /* 0x000fc00000000000 */
        /* <DEDUP_REMOVED lines=8> */
.L_x_158:


//--------------------- .nv.global.init           --------------------------
	.section	.nv.global.init,"aw",@progbits
.nv.global.init:
	.type		$str$22,@object
	.size		$str$22,($str$26 - $str$22)
$str$22:
        /*0000*/ 	.byte	0x6b, 0x5f, 0x74, 0x69, 0x6c, 0x65, 0x5f, 0x63, 0x6f, 0x75, 0x6e, 0x74, 0x20, 0x3e, 0x3d, 0x20
        /*0010*/ 	.byte	0x31, 0x00
	.type		$str$26,@object
	.size		$str$26,($str$27 - $str$26)
$str$26:
        /*0012*/ 	.byte	0x28, 0x61, 0x64, 0x64, 0x72, 0x65, 0x73, 0x73, 0x20, 0x26, 0x20, 0x6d, 0x61, 0x73, 0x6b, 0x29
        /*0022*/ 	.byte	0x20, 0x3d, 0x3d, 0x20, 0x30, 0x00
	.type		$str$27,@object
	.size		$str$27,($str$23 - $str$27)
$str$27:
        /*0028*/ 	.byte	0x2f, 0x74, 0x6d, 0x70, 0x2f, 0x63, 0x75, 0x74, 0x6c, 0x61, 0x73, 0x73, 0x5f, 0x73, 0x77, 0x65
        /*0038*/ 	.byte	0x65, 0x70, 0x5f, 0x73, 0x72, 0x63, 0x2f, 0x69, 0x6e, 0x63, 0x6c, 0x75, 0x64, 0x65, 0x2f, 0x63
        /*0048*/ 	.byte	0x75, 0x74, 0x65, 0x2f, 0x70, 0x6f, 0x69, 0x6e, 0x74, 0x65, 0x72, 0x5f, 0x66, 0x6c, 0x61, 0x67
        /*0058*/ 	.byte	0x67, 0x65, 0x64, 0x2e, 0x68, 0x70, 0x70, 0x00
	.type		$str$23,@object
	.size		$str$23,(__unnamed_2 - $str$23)
$str$23:
        /*0060*/ 	.byte	0x2f, 0x74, 0x6d, 0x70, 0x2f, 0x63, 0x75, 0x74, 0x6c, 0x61, 0x73, 0x73, 0x5f, 0x73, 0x77, 0x65
        /*0070*/ 	.byte	0x65, 0x70, 0x5f, 0x73, 0x72, 0x63, 0x2f, 0x69, 0x6e, 0x63, 0x6c, 0x75, 0x64, 0x65, 0x2f, 0x63
        /*0080*/ 	.byte	0x75, 0x74, 0x6c, 0x61, 0x73, 0x73, 0x2f, 0x67, 0x65, 0x6d, 0x6d, 0x2f, 0x63, 0x6f, 0x6c, 0x6c
        /*0090*/ 	.byte	0x65, 0x63, 0x74, 0x69, 0x76, 0x65, 0x2f, 0x73, 0x6d, 0x39, 0x30, 0x5f, 0x6d, 0x6d, 0x61, 0x5f
        /*00a0*/ 	.byte	0x74, 0x6d, 0x61, 0x5f, 0x67, 0x6d, 0x6d, 0x61, 0x5f, 0x73, 0x73, 0x5f, 0x77, 0x61, 0x72, 0x70
        /*00b0*/ 	.byte	0x73, 0x70, 0x65, 0x63, 0x69, 0x61, 0x6c, 0x69, 0x7a, 0x65, 0x64, 0x2e, 0x68, 0x70, 0x70, 0x00
	.type		__unnamed_2,@object
	.size		__unnamed_2,(__unnamed_1 - __unnamed_2)
__unnamed_2:
        /*00c0*/ 	.byte	0x61, 0x75, 0x74, 0x6f, 0x20, 0x63, 0x75, 0x74, 0x65, 0x3a, 0x3a, 0x61, 0x73, 0x5f, 0x70, 0x6f
        /* <DEDUP_REMOVED lines=27> */
        /*0280*/ 	.byte	0x36, 0x3e, 0x3e, 0x3e, 0x3e, 0x3e, 0x5d, 0x00
	.type		__unnamed_1,@object
	.size		__unnamed_1,(.L_0 - __unnamed_1)
__unnamed_1:
        /* <DEDUP_REMOVED lines=181> */
.L_0:


//--------------------- .nv.shared._ZN7cutlass13device_kernelINS_4gemm6kernel13GemmUniversalIN4cute5tupleIJiiiiEEENS1_10collective13CollectiveMmaINS1_34MainloopSm90TmaGmmaWarpSpecializedILi8ENS5_IJNS4_1CILi1EEESB_SB_EEENS1_35KernelTmaWarpSpecializedCooperativeEEENS5_IJNSA_ILi128EEENSA_ILi64EEESG_EEENS_6half_tENS5_IJlSB_lEEESI_SJ_NS4_8TiledMMAINS4_8MMA_AtomIJNS4_4SM904GMMA25MMA_64x64x16_F32F16F16_SSILNSN_5MajorE0ELSP_0ELNSN_7ScaleInE1ELSQ_1EEEEEENS4_6LayoutINS5_IJNSA_ILi2EEESB_SB_EEENS5_IJSB_NSA_ILi0EEESW_EEEEENS5_IJNS4_10UnderscoreESZ_SZ_EEEEENS4_13SM90_TMA_LOADENS4_14ComposedLayoutINS4_7SwizzleILi3ELi4ELi3EEENS4_18smem_ptr_flag_bitsILi16EEENST_INS5_IJNSA_ILi8EEESG_EEENS5_IJSG_SB_EEEEEEEvNS4_8identityES12_S1C_vS1D_EENS_8epilogue10collective18CollectiveEpilogueINS1F_22Sm90TmaWarpSpecializedILi3ELi2ELi16ELb1ELb0EEEJSH_NS5_IJSF_NSA_ILi32EEEEEESI_SJ_SI_SJ_NS1F_6fusion15FusionCallbacksIS1J_NS1M_13LinCombEltActINS1F_6thread4ReLuESI_fSI_fLNS_15FloatRoundStyleE2EEESH_S1L_JEEES12_NS13_INS14_ILi2ELi4ELi3EEES17_NST_INS5_IJS18_S1K_EEENS5_IJS1K_SB_EEEEEEENS4_17SM75_U32x4_LDSM_NENS4_14SM90_TMA_STOREES1Y_NS4_17SM90_U32x4_STSM_NENS4_9Copy_AtomIJS21_SI_EEEvEEEvvEEEEvNT_6ParamsE --------------------------
	.section	.nv.shared._ZN7cutlass13device_kernelINS_4gemm6kernel13GemmUniversalIN4cute5tupleIJiiiiEEENS1_10collective13CollectiveMmaINS1_34MainloopSm90TmaGmmaWarpSpecializedILi8ENS5_IJNS4_1CILi1EEESB_SB_EEENS1_35KernelTmaWarpSpecializedCooperativeEEENS5_IJNSA_ILi128EEENSA_ILi64EEESG_EEENS_6half_tENS5_IJlSB_lEEESI_SJ_NS4_8TiledMMAINS4_8MMA_AtomIJNS4_4SM904GMMA25MMA_64x64x16_F32F16F16_SSILNSN_5MajorE0ELSP_0ELNSN_7ScaleInE1ELSQ_1EEEEEENS4_6LayoutINS5_IJNSA_ILi2EEESB_SB_EEENS5_IJSB_NSA_ILi0EEESW_EEEEENS5_IJNS4_10UnderscoreESZ_SZ_EEEEENS4_13SM90_TMA_LOADENS4_14ComposedLayoutINS4_7SwizzleILi3ELi4ELi3EEENS4_18smem_ptr_flag_bitsILi16EEENST_INS5_IJNSA_ILi8EEESG_EEENS5_IJSG_SB_EEEEEEEvNS4_8identityES12_S1C_vS1D_EENS_8epilogue10collective18CollectiveEpilogueINS1F_22Sm90TmaWarpSpecializedILi3ELi2ELi16ELb1ELb0EEEJSH_NS5_IJSF_NSA_ILi32EEEEEESI_SJ_SI_SJ_NS1F_6fusion15FusionCallbacksIS1J_NS1M_13LinCombEltActINS1F_6thread4ReLuESI_fSI_fLNS_15FloatRoundStyleE2EEESH_S1L_JEEES12_NS13_INS14_ILi2ELi4ELi3EEES17_NST_INS5_IJS18_S1K_EEENS5_IJS1K_SB_EEEEEEENS4_17SM75_U32x4_LDSM_NENS4_14SM90_TMA_STOREES1Y_NS4_17SM90_U32x4_STSM_NENS4_9Copy_AtomIJS21_SI_EEEvEEEvvEEEEvNT_6ParamsE,"aw",@nobits
	.sectionflags	@""
	.align	16
	.zero		1024


//--------------------- .nv.shared.reserved.0     --------------------------
	.section	.nv.shared.reserved.0,"aw",@nobits
	.weak		__nv_reservedSMEM_offset_0_alias
	.size		__nv_reservedSMEM_offset_0_alias, 0, 0
	.other		__nv_reservedSMEM_offset_0_alias,@"STO_CUDA_RESERVED_SHARED STV_DEFAULT"
__nv_reservedSMEM_offset_0_alias:
	.zero		0


//--------------------- .nv.global                --------------------------
	.section	.nv.global,"aw",@nobits
.nv.global:
	.type		_ZN39_INTERNAL_6593c14a_4_k_cu_61f27412_35014cute1_E,@object
	.size		_ZN39_INTERNAL_6593c14a_4_k_cu_61f27412_35014cute1_E,(_ZN39_INTERNAL_6593c14a_4_k_cu_61f27412_35014cuda3std3__45__cpo6cbeginE - _ZN39_INTERNAL_6593c14a_4_k_cu_61f27412_35014cute1_E)
_ZN39_INTERNAL_6593c14a_4_k_cu_61f27412_35014cute1_E:
	.zero		1
	.type		_ZN39_INTERNAL_6593c14a_4_k_cu_61f27412_35014cuda3std3__45__cpo6cbeginE,@object
	.size		_ZN39_INTERNAL_6593c14a_4_k_cu_61f27412_35014cuda3std3__45__cpo6cbeginE,(_ZN39_INTERNAL_6593c14a_4_k_cu_61f27412_35014cuda3std3__48in_placeE - _ZN39_INTERNAL_6593c14a_4_k_cu_61f27412_35014cuda3std3__45__cpo6cbeginE)
_ZN39_INTERNAL_6593c14a_4_k_cu_61f27412_35014cuda3std3__45__cpo6cbeginE:
	.zero		1
	.type		_ZN39_INTERNAL_6593c14a_4_k_cu_61f27412_35014cuda3std3__48in_placeE,@object
	.size		_ZN39_INTERNAL_6593c14a_4_k_cu_61f27412_35014cuda3std3__48in_placeE,(_ZN39_INTERNAL_6593c14a_4_k_cu_61f27412_35014cuda3std6ranges3__45__cpo9iter_moveE - _ZN39_INTERNAL_6593c14a_4_k_cu_61f27412_35014cuda3std3__48in_placeE)
_ZN39_INTERNAL_6593c14a_4_k_cu_61f27412_35014cuda3std3__48in_placeE:
	.zero		1
	.type		_ZN39_INTERNAL_6593c14a_4_k_cu_61f27412_35014cuda3std6ranges3__45__cpo9iter_moveE,@object
	.size		_ZN39_INTERNAL_6593c14a_4_k_cu_61f27412_35014cuda3std6ranges3__45__cpo9iter_moveE,(_ZN39_INTERNAL_6593c14a_4_k_cu_61f27412_35014cuda3std3__45__cpo5beginE - _ZN39_INTERNAL_6593c14a_4_k_cu_61f27412_35014cuda3std6ranges3__45__cpo9iter_moveE)
_ZN39_INTERNAL_6593c14a_4_k_cu_61f27412_35014cuda3std6ranges3__45__cpo9iter_moveE:
	.zero		1
	.type		_ZN39_INTERNAL_6593c14a_4_k_cu_61f27412_35014cuda3std3__45__cpo5beginE,@object
	.size		_ZN39_INTERNAL_6593c14a_4_k_cu_61f27412_35014cuda3std3__45__cpo5beginE,(_ZN39_INTERNAL_6593c14a_4_k_cu_61f27412_35014cuda3std3__441_GLOBAL__N__6593c14a_4_k_cu_61f27412_35016ignoreE - _ZN39_INTERNAL_6593c14a_4_k_cu_61f27412_35014cuda3std3__45__cpo5beginE)
_ZN39_INTERNAL_6593c14a_4_k_cu_61f27412_35014cuda3std3__45__cpo5beginE:
	.zero		1
	.type		_ZN39_INTERNAL_6593c14a_4_k_cu_61f27412_35014cuda3std3__441_GLOBAL__N__6593c14a_4_k_cu_61f27412_35016ignoreE,@object
	.size		_ZN39_INTERNAL_6593c14a_4_k_cu_61f27412_35014cuda3std3__441_GLOBAL__N__6593c14a_4_k_cu_61f27412_35016ignoreE,(_ZN39_INTERNAL_6593c14a_4_k_cu_61f27412_35014cute7productE - _ZN39_INTERNAL_6593c14a_4_k_cu_61f27412_35014cuda3std3__441_GLOBAL__N__6593c14a_4_k_cu_61f27412_35016ignoreE)
_ZN39_INTERNAL_6593c14a_4_k_cu_61f27412_35014cuda3std3__441_GLOBAL__N__6593c14a_4_k_cu_61f27412_35016ignoreE:
	.zero		1
	.type		_ZN39_INTERNAL_6593c14a_4_k_cu_61f27412_35014cute7productE,@object
	.size		_ZN39_INTERNAL_6593c14a_4_k_cu_61f27412_35014cute7productE,(_ZN39_INTERNAL_6593c14a_4_k_cu_61f27412_35014cuda3std3__45__cpo3endE - _ZN39_INTERNAL_6593c14a_4_k_cu_61f27412_35014cute7productE)
_ZN39_INTERNAL_6593c14a_4_k_cu_61f27412_35014cute7productE:
	.zero		1
	.type		_ZN39_INTERNAL_6593c14a_4_k_cu_61f27412_35014cuda3std3__45__cpo3endE,@object
	.size		_ZN39_INTERNAL_6593c14a_4_k_cu_61f27412_35014cuda3std3__45__cpo3endE,(_ZN39_INTERNAL_6593c14a_4_k_cu_61f27412_35014cuda3std3__419piecewise_constructE - _ZN39_INTERNAL_6593c14a_4_k_cu_61f27412_35014cuda3std3__45__cpo3endE)
_ZN39_INTERNAL_6593c14a_4_k_cu_61f27412_35014cuda3std3__45__cpo3endE:
	.zero		1
	.type		_ZN39_INTERNAL_6593c14a_4_k_cu_61f27412_35014cuda3std3__419piecewise_constructE,@object
	.size		_ZN39_INTERNAL_6593c14a_4_k_cu_61f27412_35014cuda3std3__419piecewise_constructE,(_ZN39_INTERNAL_6593c14a_4_k_cu_61f27412_35014cuda3std3__45__cpo4cendE - _ZN39_INTERNAL_6593c14a_4_k_cu_61f27412_35014cuda3std3__419piecewise_constructE)
_ZN39_INTERNAL_6593c14a_4_k_cu_61f27412_35014cuda3std3__419piecewise_constructE:
	.zero		1
	.type		_ZN39_INTERNAL_6593c14a_4_k_cu_61f27412_35014cuda3std3__45__cpo4cendE,@object
	.size		_ZN39_INTERNAL_6593c14a_4_k_cu_61f27412_35014cuda3std3__45__cpo4cendE,(_ZN39_INTERNAL_6593c14a_4_k_cu_61f27412_35014cuda3std6ranges3__45__cpo4swapE - _ZN39_INTERNAL_6593c14a_4_k_cu_61f27412_35014cuda3std3__45__cpo4cendE)
_ZN39_INTERNAL_6593c14a_4_k_cu_61f27412_35014cuda3std3__45__cpo4cendE:
	.zero		1
	.type		_ZN39_INTERNAL_6593c14a_4_k_cu_61f27412_35014cuda3std6ranges3__45__cpo4swapE,@object
	.size		_ZN39_INTERNAL_6593c14a_4_k_cu_61f27412_35014cuda3std6ranges3__45__cpo4swapE,(.L_9 - _ZN39_INTERNAL_6593c14a_4_k_cu_61f27412_35014cuda3std6ranges3__45__cpo4swapE)
_ZN39_INTERNAL_6593c14a_4_k_cu_61f27412_35014cuda3std6ranges3__45__cpo4swapE:
	.zero		1
.L_9:


//--------------------- .nv.constant0._ZN7cutlass13device_kernelINS_4gemm6kernel13GemmUniversalIN4cute5tupleIJiiiiEEENS1_10collective13CollectiveMmaINS1_34MainloopSm90TmaGmmaWarpSpecializedILi8ENS5_IJNS4_1CILi1EEESB_SB_EEENS1_35KernelTmaWarpSpecializedCooperativeEEENS5_IJNSA_ILi128EEENSA_ILi64EEESG_EEENS_6half_tENS5_IJlSB_lEEESI_SJ_NS4_8TiledMMAINS4_8MMA_AtomIJNS4_4SM904GMMA25MMA_64x64x16_F32F16F16_SSILNSN_5MajorE0ELSP_0ELNSN_7ScaleInE1ELSQ_1EEEEEENS4_6LayoutINS5_IJNSA_ILi2EEESB_SB_EEENS5_IJSB_NSA_ILi0EEESW_EEEEENS5_IJNS4_10UnderscoreESZ_SZ_EEEEENS4_13SM90_TMA_LOADENS4_14ComposedLayoutINS4_7SwizzleILi3ELi4ELi3EEENS4_18smem_ptr_flag_bitsILi16EEENST_INS5_IJNSA_ILi8EEESG_EEENS5_IJSG_SB_EEEEEEEvNS4_8identityES12_S1C_vS1D_EENS_8epilogue10collective18CollectiveEpilogueINS1F_22Sm90TmaWarpSpecializedILi3ELi2ELi16ELb1ELb0EEEJSH_NS5_IJSF_NSA_ILi32EEEEEESI_SJ_SI_SJ_NS1F_6fusion15FusionCallbacksIS1J_NS1M_13LinCombEltActINS1F_6thread4ReLuESI_fSI_fLNS_15FloatRoundStyleE2EEESH_S1L_JEEES12_NS13_INS14_ILi2ELi4ELi3EEES17_NST_INS5_IJS18_S1K_EEENS5_IJS1K_SB_EEEEEEENS4_17SM75_U32x4_LDSM_NENS4_14SM90_TMA_STOREES1Y_NS4_17SM90_U32x4_STSM_NENS4_9Copy_AtomIJS21_SI_EEEvEEEvvEEEEvNT_6ParamsE --------------------------
	.section	.nv.constant0._ZN7cutlass13device_kernelINS_4gemm6kernel13GemmUniversalIN4cute5tupleIJiiiiEEENS1_10collective13CollectiveMmaINS1_34MainloopSm90TmaGmmaWarpSpecializedILi8ENS5_IJNS4_1CILi1EEESB_SB_EEENS1_35KernelTmaWarpSpecializedCooperativeEEENS5_IJNSA_ILi128EEENSA_ILi64EEESG_EEENS_6half_tENS5_IJlSB_lEEESI_SJ_NS4_8TiledMMAINS4_8MMA_AtomIJNS4_4SM904GMMA25MMA_64x64x16_F32F16F16_SSILNSN_5MajorE0ELSP_0ELNSN_7ScaleInE1ELSQ_1EEEEEENS4_6LayoutINS5_IJNSA_ILi2EEESB_SB_EEENS5_IJSB_NSA_ILi0EEESW_EEEEENS5_IJNS4_10UnderscoreESZ_SZ_EEEEENS4_13SM90_TMA_LOADENS4_14ComposedLayoutINS4_7SwizzleILi3ELi4ELi3EEENS4_18smem_ptr_flag_bitsILi16EEENST_INS5_IJNSA_ILi8EEESG_EEENS5_IJSG_SB_EEEEEEEvNS4_8identityES12_S1C_vS1D_EENS_8epilogue10collective18CollectiveEpilogueINS1F_22Sm90TmaWarpSpecializedILi3ELi2ELi16ELb1ELb0EEEJSH_NS5_IJSF_NSA_ILi32EEEEEESI_SJ_SI_SJ_NS1F_6fusion15FusionCallbacksIS1J_NS1M_13LinCombEltActINS1F_6thread4ReLuESI_fSI_fLNS_15FloatRoundStyleE2EEESH_S1L_JEEES12_NS13_INS14_ILi2ELi4ELi3EEES17_NST_INS5_IJS18_S1K_EEENS5_IJS1K_SB_EEEEEEENS4_17SM75_U32x4_LDSM_NENS4_14SM90_TMA_STOREES1Y_NS4_17SM90_U32x4_STSM_NENS4_9Copy_AtomIJS21_SI_EEEvEEEvvEEEEvNT_6ParamsE,"a",@progbits
	.sectionflags	@""
	.align	4
.nv.constant0._ZN7cutlass13device_kernelINS_4gemm6kernel13GemmUniversalIN4cute5tupleIJiiiiEEENS1_10collective13CollectiveMmaINS1_34MainloopSm90TmaGmmaWarpSpecializedILi8ENS5_IJNS4_1CILi1EEESB_SB_EEENS1_35KernelTmaWarpSpecializedCooperativeEEENS5_IJNSA_ILi128EEENSA_ILi64EEESG_EEENS_6half_tENS5_IJlSB_lEEESI_SJ_NS4_8TiledMMAINS4_8MMA_AtomIJNS4_4SM904GMMA25MMA_64x64x16_F32F16F16_SSILNSN_5MajorE0ELSP_0ELNSN_7ScaleInE1ELSQ_1EEEEEENS4_6LayoutINS5_IJNSA_ILi2EEESB_SB_EEENS5_IJSB_NSA_ILi0EEESW_EEEEENS5_IJNS4_10UnderscoreESZ_SZ_EEEEENS4_13SM90_TMA_LOADENS4_14ComposedLayoutINS4_7SwizzleILi3ELi4ELi3EEENS4_18smem_ptr_flag_bitsILi16EEENST_INS5_IJNSA_ILi8EEESG_EEENS5_IJSG_SB_EEEEEEEvNS4_8identityES12_S1C_vS1D_EENS_8epilogue10collective18CollectiveEpilogueINS1F_22Sm90TmaWarpSpecializedILi3ELi2ELi16ELb1ELb0EEEJSH_NS5_IJSF_NSA_ILi32EEEEEESI_SJ_SI_SJ_NS1F_6fusion15FusionCallbacksIS1J_NS1M_13LinCombEltActINS1F_6thread4ReLuESI_fSI_fLNS_15FloatRoundStyleE2EEESH_S1L_JEEES12_NS13_INS14_ILi2ELi4ELi3EEES17_NST_INS5_IJS18_S1K_EEENS5_IJS1K_SB_EEEEEEENS4_17SM75_U32x4_LDSM_NENS4_14SM90_TMA_STOREES1Y_NS4_17SM90_U32x4_STSM_NENS4_9Copy_AtomIJS21_SI_EEEvEEEvvEEEEvNT_6ParamsE:
	.zero		2432


//--------------------- SYMBOLS --------------------------

	.type		.nv.reservedSmem.offset0,@object
	.size		.nv.reservedSmem.offset0,0x4
	.type		__assertfail,@function
